	.target	sm_90a

	.elftype	@"ET_EXEC"


//--------------------- .note.nv.tkinfo           --------------------------
	.section	.note.nv.tkinfo,"",@"SHT_NOTE"
	.sectionflags	@"SHF_NOTE_NV_TKINFO"
	.tkinfo
        /*0018*/ 	.word	0x00000002
        /*0030*/ 	.string	""
        /*0030*/ 	.string	"ptxas"
        /*0030*/ 	.string	"Cuda compilation tools, release 13.0, V13.0.88"
        /*0030*/ 	.string	"Build cuda_13.0.r13.0/compiler.36424714_0"
        /*0030*/ 	.string	"-arch sm_90a -m 64 "



//--------------------- .note.nv.cuinfo           --------------------------
	.section	.note.nv.cuinfo,"",@"SHT_NOTE"
	.sectionflags	@"SHF_NOTE_NV_CUINFO"
        /*0018*/ 	.short	0x0002
        /*001a*/ 	.short	0x005a
        /*001c*/ 	.short	0x0082
	.zero		2


//--------------------- .nv.info                  --------------------------
	.section	.nv.info,"",@"SHT_CUDA_INFO"
	.align	4


	//----- nvinfo : EIATTR_REGCOUNT
	.align		4
        /*0000*/ 	.byte	0x04, 0x2f
        /*0002*/ 	.short	(.L_15 - .L_14)
	.align		4
.L_14:
        /*0004*/ 	.word	index@(_ZN7cutlass13device_kernelINS_4gemm6kernel13GemmUniversalIN4cute5tupleIJiiiiEEENS1_10collective13CollectiveMmaINS1_34MainloopSm90TmaGmmaWarpSpecializedILi28ENS5_IJNS4_1CILi4EEESB_NSA_ILi1EEEEEENS1_32KernelTmaWarpSpecializedPingpongEEENS5_IJNSA_ILi64EEESG_SG_EEEaNS5_IJlSC_lEEEaSI_NS4_8TiledMMAINS4_8MMA_AtomIJNS4_4SM904GMMA26MMA_64x64x32_S32S8S8_SS_TNEEEENS4_6LayoutINS5_IJSC_SC_SC_EEENS5_IJNSA_ILi0EEESR_SR_EEEEENS5_IJNS4_10UnderscoreESU_SU_EEEEENS4_23SM90_TMA_LOAD_MULTICASTENS4_14ComposedLayoutINS4_7SwizzleILi2ELi4ELi3EEENS4_18smem_ptr_flag_bitsILi8EEENSP_INS5_IJNSA_ILi8EEESG_EEENS5_IJSG_SC_EEEEEEEvNS4_8identityESX_S17_vS18_EENS_8epilogue10collective6detail29Sm90TmaWarpSpecializedAdapterINS1B_15DefaultEpilogueIaSI_SI_NS1A_6thread17LinearCombinationIaLi1EiiLNS1F_9ScaleType4KindE0ELNS_15FloatRoundStyleE2EaEENS1_15EpilogueDefaultEEEEEvvEEEEvNT_6ParamsE)
        /*0008*/ 	.word	0x000000a8


	//----- nvinfo : EIATTR_FRAME_SIZE
	.align		4
.L_15:
        /*000c*/ 	.byte	0x04, 0x11
        /*000e*/ 	.short	(.L_17 - .L_16)
	.align		4
.L_16:
        /*0010*/ 	.word	index@(_ZN7cutlass13device_kernelINS_4gemm6kernel13GemmUniversalIN4cute5tupleIJiiiiEEENS1_10collective13CollectiveMmaINS1_34MainloopSm90TmaGmmaWarpSpecializedILi28ENS5_IJNS4_1CILi4EEESB_NSA_ILi1EEEEEENS1_32KernelTmaWarpSpecializedPingpongEEENS5_IJNSA_ILi64EEESG_SG_EEEaNS5_IJlSC_lEEEaSI_NS4_8TiledMMAINS4_8MMA_AtomIJNS4_4SM904GMMA26MMA_64x64x32_S32S8S8_SS_TNEEEENS4_6LayoutINS5_IJSC_SC_SC_EEENS5_IJNSA_ILi0EEESR_SR_EEEEENS5_IJNS4_10UnderscoreESU_SU_EEEEENS4_23SM90_TMA_LOAD_MULTICASTENS4_14ComposedLayoutINS4_7SwizzleILi2ELi4ELi3EEENS4_18smem_ptr_flag_bitsILi8EEENSP_INS5_IJNSA_ILi8EEESG_EEENS5_IJSG_SC_EEEEEEEvNS4_8identityESX_S17_vS18_EENS_8epilogue10collective6detail29Sm90TmaWarpSpecializedAdapterINS1B_15DefaultEpilogueIaSI_SI_NS1A_6thread17LinearCombinationIaLi1EiiLNS1F_9ScaleType4KindE0ELNS_15FloatRoundStyleE2EaEENS1_15EpilogueDefaultEEEEEvvEEEEvNT_6ParamsE)
        /*0014*/ 	.word	0x00000008


	//----- nvinfo : EIATTR_MIN_STACK_SIZE
	.align		4
.L_17:
        /*0018*/ 	.byte	0x04, 0x12
        /*001a*/ 	.short	(.L_19 - .L_18)
	.align		4
.L_18:
        /*001c*/ 	.word	index@(_ZN7cutlass13device_kernelINS_4gemm6kernel13GemmUniversalIN4cute5tupleIJiiiiEEENS1_10collective13CollectiveMmaINS1_34MainloopSm90TmaGmmaWarpSpecializedILi28ENS5_IJNS4_1CILi4EEESB_NSA_ILi1EEEEEENS1_32KernelTmaWarpSpecializedPingpongEEENS5_IJNSA_ILi64EEESG_SG_EEEaNS5_IJlSC_lEEEaSI_NS4_8TiledMMAINS4_8MMA_AtomIJNS4_4SM904GMMA26MMA_64x64x32_S32S8S8_SS_TNEEEENS4_6LayoutINS5_IJSC_SC_SC_EEENS5_IJNSA_ILi0EEESR_SR_EEEEENS5_IJNS4_10UnderscoreESU_SU_EEEEENS4_23SM90_TMA_LOAD_MULTICASTENS4_14ComposedLayoutINS4_7SwizzleILi2ELi4ELi3EEENS4_18smem_ptr_flag_bitsILi8EEENSP_INS5_IJNSA_ILi8EEESG_EEENS5_IJSG_SC_EEEEEEEvNS4_8identityESX_S17_vS18_EENS_8epilogue10collective6detail29Sm90TmaWarpSpecializedAdapterINS1B_15DefaultEpilogueIaSI_SI_NS1A_6thread17LinearCombinationIaLi1EiiLNS1F_9ScaleType4KindE0ELNS_15FloatRoundStyleE2EaEENS1_15EpilogueDefaultEEEEEvvEEEEvNT_6ParamsE)
        /*0020*/ 	.word	0x00000008
.L_19:


//--------------------- .nv.compat                --------------------------
	.section	.nv.compat,"",@"SHT_CUDA_COMPAT_INFO"
	.align	4
        /*0000*/ 	.byte	0x02, 0x09, 0x01, 0x00, 0x02, 0x02, 0x04, 0x00, 0x02, 0x05, 0x05, 0x00, 0x03, 0x07, 0x01, 0x01
        /*0010*/ 	.byte	0x02, 0x03, 0x01, 0x00, 0x02, 0x06, 0x01, 0x00, 0x04, 0x0b, 0x08, 0x00, 0x00, 0x00, 0x00, 0x00
        /*0020*/ 	.byte	0x00, 0x00, 0x00, 0x00


//--------------------- .nv.info._ZN7cutlass13device_kernelINS_4gemm6kernel13GemmUniversalIN4cute5tupleIJiiiiEEENS1_10collective13CollectiveMmaINS1_34MainloopSm90TmaGmmaWarpSpecializedILi28ENS5_IJNS4_1CILi4EEESB_NSA_ILi1EEEEEENS1_32KernelTmaWarpSpecializedPingpongEEENS5_IJNSA_ILi64EEESG_SG_EEEaNS5_IJlSC_lEEEaSI_NS4_8TiledMMAINS4_8MMA_AtomIJNS4_4SM904GMMA26MMA_64x64x32_S32S8S8_SS_TNEEEENS4_6LayoutINS5_IJSC_SC_SC_EEENS5_IJNSA_ILi0EEESR_SR_EEEEENS5_IJNS4_10UnderscoreESU_SU_EEEEENS4_23SM90_TMA_LOAD_MULTICASTENS4_14ComposedLayoutINS4_7SwizzleILi2ELi4ELi3EEENS4_18smem_ptr_flag_bitsILi8EEENSP_INS5_IJNSA_ILi8EEESG_EEENS5_IJSG_SC_EEEEEEEvNS4_8identityESX_S17_vS18_EENS_8epilogue10collective6detail29Sm90TmaWarpSpecializedAdapterINS1B_15DefaultEpilogueIaSI_SI_NS1A_6thread17LinearCombinationIaLi1EiiLNS1F_9ScaleType4KindE0ELNS_15FloatRoundStyleE2EaEENS1_15EpilogueDefaultEEEEEvvEEEEvNT_6ParamsE --------------------------
	.section	.nv.info._ZN7cutlass13device_kernelINS_4gemm6kernel13GemmUniversalIN4cute5tupleIJiiiiEEENS1_10collective13CollectiveMmaINS1_34MainloopSm90TmaGmmaWarpSpecializedILi28ENS5_IJNS4_1CILi4EEESB_NSA_ILi1EEEEEENS1_32KernelTmaWarpSpecializedPingpongEEENS5_IJNSA_ILi64EEESG_SG_EEEaNS5_IJlSC_lEEEaSI_NS4_8TiledMMAINS4_8MMA_AtomIJNS4_4SM904GMMA26MMA_64x64x32_S32S8S8_SS_TNEEEENS4_6LayoutINS5_IJSC_SC_SC_EEENS5_IJNSA_ILi0EEESR_SR_EEEEENS5_IJNS4_10UnderscoreESU_SU_EEEEENS4_23SM90_TMA_LOAD_MULTICASTENS4_14ComposedLayoutINS4_7SwizzleILi2ELi4ELi3EEENS4_18smem_ptr_flag_bitsILi8EEENSP_INS5_IJNSA_ILi8EEESG_EEENS5_IJSG_SC_EEEEEEEvNS4_8identityESX_S17_vS18_EENS_8epilogue10collective6detail29Sm90TmaWarpSpecializedAdapterINS1B_15DefaultEpilogueIaSI_SI_NS1A_6thread17LinearCombinationIaLi1EiiLNS1F_9ScaleType4KindE0ELNS_15FloatRoundStyleE2EaEENS1_15EpilogueDefaultEEEEEvvEEEEvNT_6ParamsE,"",@"SHT_CUDA_INFO"
	.sectionflags	@""
	.align	4


	//----- nvinfo : EIATTR_CUDA_API_VERSION
	.align		4
        /*0000*/ 	.byte	0x04, 0x37
        /*0002*/ 	.short	(.L_21 - .L_20)
.L_20:
        /*0004*/ 	.word	0x00000082


	//----- nvinfo : EIATTR_KPARAM_INFO
	.align		4
.L_21:
        /*0008*/ 	.byte	0x04, 0x17
        /*000a*/ 	.short	(.L_23 - .L_22)
.L_22:
        /*000c*/ 	.word	0x00000000
        /*0010*/ 	.short	0x0000
        /*0012*/ 	.short	0x0070
        /*0014*/ 	.byte	0x00, 0xf0, 0x01, 0x10


	//----- nvinfo : EIATTR_SPARSE_MMA_MASK
	.align		4
.L_23:
        /*0018*/ 	.byte	0x03, 0x50
        /*001a*/ 	.short	0x0000


	//----- nvinfo : EIATTR_MAXREG_COUNT
	.align		4
        /*001c*/ 	.byte	0x03, 0x1b
        /*001e*/ 	.short	0x00a8


	//----- nvinfo : EIATTR_NUM_BARRIERS
	.align		4
        /*0020*/ 	.byte	0x02, 0x4c
        /*0022*/ 	.byte	0x01
	.zero		1


	//----- nvinfo : EIATTR_EXTERNS
	.align		4
        /*0024*/ 	.byte	0x04, 0x0f
        /*0026*/ 	.short	(.L_25 - .L_24)


	//   ....[0]....
	.align		4
.L_24:
        /*0028*/ 	.word	index@(__assertfail)


	//----- nvinfo : EIATTR_ANNOTATIONS
	.align		4
.L_25:
        /*002c*/ 	.byte	0x04, 0x55
        /*002e*/ 	.short	(.L_27 - .L_26)


	//   ....[0]....
.L_26:
        /*0030*/ 	.word	0x00000001
        /*0034*/ 	.byte	0x00, 0x11, 0x00, 0x00, 0x01, 0x00, 0x00, 0x00, 0xb0, 0x40, 0x00, 0x00, 0x01, 0x00, 0x00, 0x00
        /*0044*/ 	.byte	0x70, 0x4e, 0x00, 0x00


	//----- nvinfo : EIATTR_MERCURY_ISA_VERSION
	.align		4
.L_27:
        /*0048*/ 	.byte	0x03, 0x5f
        /*004a*/ 	.short	0x0101


	//----- nvinfo : EIATTR_INT_WARP_WIDE_INSTR_OFFSETS
	.align		4
        /*004c*/ 	.byte	0x04, 0x31
        /*004e*/ 	.short	(.L_29 - .L_28)


	//   ....[0]....
.L_28:
        /*0050*/ 	.word	0x000008d0


	//   ....[1]....
        /*0054*/ 	.word	0x000008f0


	//   ....[2]....
        /*0058*/ 	.word	0x00000910


	//   ....[3]....
        /*005c*/ 	.word	0x00000a00


	//   ....[4]....
        /*0060*/ 	.word	0x00000a20


	//   ....[5]....
        /*0064*/ 	.word	0x00000a30


	//   ....[6]....
        /*0068*/ 	.word	0x00000ae0


	//   ....[7]....
        /*006c*/ 	.word	0x00000b30


	//   ....[8]....
        /*0070*/ 	.word	0x00002170


	//----- nvinfo : EIATTR_COOP_GROUP_MASK_REGIDS
	.align		4
.L_29:
        /*0074*/ 	.byte	0x04, 0x29
        /*0076*/ 	.short	(.L_31 - .L_30)


	//   ....[0]....
.L_30:
        /*0078*/ 	.word	0xffffffff


	//   ....[1]....
        /*007c*/ 	.word	0xffffffff


	//   ....[2]....
        /*0080*/ 	.word	0xffffffff


	//   ....[3]....
        /*0084*/ 	.word	0xffffffff


	//   ....[4]....
        /*0088*/ 	.word	0xffffffff


	//   ....[5]....
        /*008c*/ 	.word	0xffffffff


	//   ....[6]....
        /*0090*/ 	.word	0xffffffff


	//----- nvinfo : EIATTR_COOP_GROUP_INSTR_OFFSETS
	.align		4
.L_31:
        /*0094*/ 	.byte	0x04, 0x28
        /*0096*/ 	.short	(.L_33 - .L_32)


	//   ....[0]....
.L_32:
        /*0098*/ 	.word	0x00000070


	//   ....[1]....
        /*009c*/ 	.word	0x00000080


	//   ....[2]....
        /*00a0*/ 	.word	0x00000140


	//   ....[3]....
        /*00a4*/ 	.word	0x00000660


	//   ....[4]....
        /*00a8*/ 	.word	0x000006a0


	//   ....[5]....
        /*00ac*/ 	.word	0x00000a50


	//   ....[6]....
        /*00b0*/ 	.word	0x00000ca0


	//----- nvinfo : EIATTR_REG_RECONFIG
	.align		4
.L_33:
        /*00b4*/ 	.byte	0x01, 0x54
	.zero		2


	//----- nvinfo : EIATTR_SYSCALL_OFFSETS
	.align		4
        /*00b8*/ 	.byte	0x04, 0x46
        /*00ba*/ 	.short	(.L_35 - .L_34)


	//   ....[0]....
.L_34:
        /*00bc*/ 	.word	0x00001ba0


	//----- nvinfo : EIATTR_MBARRIER_INSTR_OFFSETS
	.align		4
.L_35:
        /*00c0*/ 	.byte	0x04, 0x39
        /*00c2*/ 	.short	(.L_37 - .L_36)


	//   ....[0]....
.L_36:
        /*00c4*/ 	.word	0x000002a0
        /*00c8*/ 	.word	0x000000ff
        /*00cc*/ 	.word	0x00000000
        /*00d0*/ 	.short	0x0100
        /*00d2*/ 	.byte	0x08
	.zero		1


	//   ....[1]....
        /*00d4*/ 	.word	0x000002b0
        /*00d8*/ 	.word	0x000000ff
        /*00dc*/ 	.word	0x000000e0
        /*00e0*/ 	.short	0x0100
        /*00e2*/ 	.byte	0x08
	.zero		1


	//   ....[2]....
        /*00e4*/ 	.word	0x000002c0
        /*00e8*/ 	.word	0x000000ff
        /*00ec*/ 	.word	0x00000008
        /*00f0*/ 	.short	0x0100
        /*00f2*/ 	.byte	0x08
	.zero		1


	//   ....[3]....
        /*00f4*/ 	.word	0x000002d0
        /*00f8*/ 	.word	0x000000ff
        /*00fc*/ 	.word	0x000000e8
        /*0100*/ 	.short	0x0100
        /*0102*/ 	.byte	0x08
	.zero		1


	//   ....[4]....
        /*0104*/ 	.word	0x000002e0
        /*0108*/ 	.word	0x000000ff
        /*010c*/ 	.word	0x00000010
        /*0110*/ 	.short	0x0100
        /*0112*/ 	.byte	0x08
	.zero		1


	//   ....[5]....
        /*0114*/ 	.word	0x000002f0
        /*0118*/ 	.word	0x000000ff
        /*011c*/ 	.word	0x000000f0
        /*0120*/ 	.short	0x0100
        /*0122*/ 	.byte	0x08
	.zero		1


	//   ....[6]....
        /*0124*/ 	.word	0x00000300
        /*0128*/ 	.word	0x000000ff
        /*012c*/ 	.word	0x00000018
        /*0130*/ 	.short	0x0100
        /*0132*/ 	.byte	0x08
	.zero		1


	//   ....[7]....
        /*0134*/ 	.word	0x00000310
        /*0138*/ 	.word	0x000000ff
        /*013c*/ 	.word	0x000000f8
        /*0140*/ 	.short	0x0100
        /*0142*/ 	.byte	0x08
	.zero		1


	//   ....[8]....
        /*0144*/ 	.word	0x00000320
        /*0148*/ 	.word	0x000000ff
        /*014c*/ 	.word	0x00000020
        /*0150*/ 	.short	0x0100
        /*0152*/ 	.byte	0x08
	.zero		1


	//   ....[9]....
        /*0154*/ 	.word	0x00000330
        /*0158*/ 	.word	0x000000ff
        /*015c*/ 	.word	0x00000100
        /*0160*/ 	.short	0x0100
        /*0162*/ 	.byte	0x08
	.zero		1


	//   ....[10]....
        /*0164*/ 	.word	0x00000340
        /*0168*/ 	.word	0x000000ff
        /*016c*/ 	.word	0x00000028
        /*0170*/ 	.short	0x0100
        /*0172*/ 	.byte	0x08
	.zero		1


	//   ....[11]....
        /*0174*/ 	.word	0x00000350
        /*0178*/ 	.word	0x000000ff
        /*017c*/ 	.word	0x00000108
        /*0180*/ 	.short	0x0100
        /*0182*/ 	.byte	0x08
	.zero		1


	//   ....[12]....
        /*0184*/ 	.word	0x00000360
        /*0188*/ 	.word	0x000000ff
        /*018c*/ 	.word	0x00000030
        /*0190*/ 	.short	0x0100
        /*0192*/ 	.byte	0x08
	.zero		1


	//   ....[13]....
        /*0194*/ 	.word	0x00000370
        /*0198*/ 	.word	0x000000ff
        /*019c*/ 	.word	0x00000110
        /*01a0*/ 	.short	0x0100
        /*01a2*/ 	.byte	0x08
	.zero		1


	//   ....[14]....
        /*01a4*/ 	.word	0x00000380
        /*01a8*/ 	.word	0x000000ff
        /*01ac*/ 	.word	0x00000038
        /*01b0*/ 	.short	0x0100
        /*01b2*/ 	.byte	0x08
	.zero		1


	//   ....[15]....
        /*01b4*/ 	.word	0x00000390
        /*01b8*/ 	.word	0x000000ff
        /*01bc*/ 	.word	0x00000118
        /*01c0*/ 	.short	0x0100
        /*01c2*/ 	.byte	0x08
	.zero		1


	//   ....[16]....
        /*01c4*/ 	.word	0x000003a0
        /*01c8*/ 	.word	0x000000ff
        /*01cc*/ 	.word	0x00000040
        /*01d0*/ 	.short	0x0100
        /*01d2*/ 	.byte	0x08
	.zero		1


	//   ....[17]....
        /*01d4*/ 	.word	0x000003b0
        /*01d8*/ 	.word	0x000000ff
        /*01dc*/ 	.word	0x00000120
        /*01e0*/ 	.short	0x0100
        /*01e2*/ 	.byte	0x08
	.zero		1


	//   ....[18]....
        /*01e4*/ 	.word	0x000003c0
        /*01e8*/ 	.word	0x000000ff
        /*01ec*/ 	.word	0x00000048
        /*01f0*/ 	.short	0x0100
        /*01f2*/ 	.byte	0x08
	.zero		1


	//   ....[19]....
        /*01f4*/ 	.word	0x000003d0
        /*01f8*/ 	.word	0x000000ff
        /*01fc*/ 	.word	0x00000128
        /*0200*/ 	.short	0x0100
        /*0202*/ 	.byte	0x08
	.zero		1


	//   ....[20]....
        /*0204*/ 	.word	0x000003e0
        /*0208*/ 	.word	0x000000ff
        /*020c*/ 	.word	0x00000050
        /*0210*/ 	.short	0x0100
        /*0212*/ 	.byte	0x08
	.zero		1


	//   ....[21]....
        /*0214*/ 	.word	0x000003f0
        /*0218*/ 	.word	0x000000ff
        /*021c*/ 	.word	0x00000130
        /*0220*/ 	.short	0x0100
        /*0222*/ 	.byte	0x08
	.zero		1


	//   ....[22]....
        /*0224*/ 	.word	0x00000400
        /*0228*/ 	.word	0x000000ff
        /*022c*/ 	.word	0x00000058
        /*0230*/ 	.short	0x0100
        /*0232*/ 	.byte	0x08
	.zero		1


	//   ....[23]....
        /*0234*/ 	.word	0x00000410
        /*0238*/ 	.word	0x000000ff
        /*023c*/ 	.word	0x00000138
        /*0240*/ 	.short	0x0100
        /*0242*/ 	.byte	0x08
	.zero		1


	//   ....[24]....
        /*0244*/ 	.word	0x00000420
        /*0248*/ 	.word	0x000000ff
        /*024c*/ 	.word	0x00000060
        /*0250*/ 	.short	0x0100
        /*0252*/ 	.byte	0x08
	.zero		1


	//   ....[25]....
        /*0254*/ 	.word	0x00000430
        /*0258*/ 	.word	0x000000ff
        /*025c*/ 	.word	0x00000140
        /*0260*/ 	.short	0x0100
        /*0262*/ 	.byte	0x08
	.zero		1


	//   ....[26]....
        /*0264*/ 	.word	0x00000440
        /*0268*/ 	.word	0x000000ff
        /*026c*/ 	.word	0x00000068
        /*0270*/ 	.short	0x0100
        /*0272*/ 	.byte	0x08
	.zero		1


	//   ....[27]....
        /*0274*/ 	.word	0x00000450
        /*0278*/ 	.word	0x000000ff
        /*027c*/ 	.word	0x00000148
        /*0280*/ 	.short	0x0100
        /*0282*/ 	.byte	0x08
	.zero		1


	//   ....[28]....
        /*0284*/ 	.word	0x00000460
        /*0288*/ 	.word	0x000000ff
        /*028c*/ 	.word	0x00000070
        /*0290*/ 	.short	0x0100
        /*0292*/ 	.byte	0x08
	.zero		1


	//   ....[29]....
        /*0294*/ 	.word	0x00000470
        /*0298*/ 	.word	0x000000ff
        /*029c*/ 	.word	0x00000150
        /*02a0*/ 	.short	0x0100
        /*02a2*/ 	.byte	0x08
	.zero		1


	//   ....[30]....
        /*02a4*/ 	.word	0x00000480
        /*02a8*/ 	.word	0x000000ff
        /*02ac*/ 	.word	0x00000078
        /*02b0*/ 	.short	0x0100
        /*02b2*/ 	.byte	0x08
	.zero		1


	//   ....[31]....
        /*02b4*/ 	.word	0x00000490
        /*02b8*/ 	.word	0x000000ff
        /*02bc*/ 	.word	0x00000158
        /*02c0*/ 	.short	0x0100
        /*02c2*/ 	.byte	0x08
	.zero		1


	//   ....[32]....
        /*02c4*/ 	.word	0x000004a0
        /*02c8*/ 	.word	0x000000ff
        /*02cc*/ 	.word	0x00000080
        /*02d0*/ 	.short	0x0100
        /*02d2*/ 	.byte	0x08
	.zero		1


	//   ....[33]....
        /*02d4*/ 	.word	0x000004b0
        /*02d8*/ 	.word	0x000000ff
        /*02dc*/ 	.word	0x00000160
        /*02e0*/ 	.short	0x0100
        /*02e2*/ 	.byte	0x08
	.zero		1


	//   ....[34]....
        /*02e4*/ 	.word	0x000004c0
        /*02e8*/ 	.word	0x000000ff
        /*02ec*/ 	.word	0x00000088
        /*02f0*/ 	.short	0x0100
        /*02f2*/ 	.byte	0x08
	.zero		1


	//   ....[35]....
        /*02f4*/ 	.word	0x000004d0
        /*02f8*/ 	.word	0x000000ff
        /*02fc*/ 	.word	0x00000168
        /*0300*/ 	.short	0x0100
        /*0302*/ 	.byte	0x08
	.zero		1


	//   ....[36]....
        /*0304*/ 	.word	0x000004e0
        /*0308*/ 	.word	0x000000ff
        /*030c*/ 	.word	0x00000090
        /*0310*/ 	.short	0x0100
        /*0312*/ 	.byte	0x08
	.zero		1


	//   ....[37]....
        /*0314*/ 	.word	0x000004f0
        /*0318*/ 	.word	0x000000ff
        /*031c*/ 	.word	0x00000170
        /*0320*/ 	.short	0x0100
        /*0322*/ 	.byte	0x08
	.zero		1


	//   ....[38]....
        /*0324*/ 	.word	0x00000500
        /*0328*/ 	.word	0x000000ff
        /*032c*/ 	.word	0x00000098
        /*0330*/ 	.short	0x0100
        /*0332*/ 	.byte	0x08
	.zero		1


	//   ....[39]....
        /*0334*/ 	.word	0x00000510
        /*0338*/ 	.word	0x000000ff
        /*033c*/ 	.word	0x00000178
        /*0340*/ 	.short	0x0100
        /*0342*/ 	.byte	0x08
	.zero		1


	//   ....[40]....
        /*0344*/ 	.word	0x00000520
        /*0348*/ 	.word	0x000000ff
        /*034c*/ 	.word	0x000000a0
        /*0350*/ 	.short	0x0100
        /*0352*/ 	.byte	0x08
	.zero		1


	//   ....[41]....
        /*0354*/ 	.word	0x00000530
        /*0358*/ 	.word	0x000000ff
        /*035c*/ 	.word	0x00000180
        /*0360*/ 	.short	0x0100
        /*0362*/ 	.byte	0x08
	.zero		1


	//   ....[42]....
        /*0364*/ 	.word	0x00000540
        /*0368*/ 	.word	0x000000ff
        /*036c*/ 	.word	0x000000a8
        /*0370*/ 	.short	0x0100
        /*0372*/ 	.byte	0x08
	.zero		1


	//   ....[43]....
        /*0374*/ 	.word	0x00000550
        /*0378*/ 	.word	0x000000ff
        /*037c*/ 	.word	0x00000188
        /*0380*/ 	.short	0x0100
        /*0382*/ 	.byte	0x08
	.zero		1


	//   ....[44]....
        /*0384*/ 	.word	0x00000560
        /*0388*/ 	.word	0x000000ff
        /*038c*/ 	.word	0x000000b0
        /*0390*/ 	.short	0x0100
        /*0392*/ 	.byte	0x08
	.zero		1


	//   ....[45]....
        /*0394*/ 	.word	0x00000570
        /*0398*/ 	.word	0x000000ff
        /*039c*/ 	.word	0x00000190
        /*03a0*/ 	.short	0x0100
        /*03a2*/ 	.byte	0x08
	.zero		1


	//   ....[46]....
        /*03a4*/ 	.word	0x00000580
        /*03a8*/ 	.word	0x000000ff
        /*03ac*/ 	.word	0x000000b8
        /*03b0*/ 	.short	0x0100
        /*03b2*/ 	.byte	0x08
	.zero		1


	//   ....[47]....
        /*03b4*/ 	.word	0x00000590
        /*03b8*/ 	.word	0x000000ff
        /*03bc*/ 	.word	0x00000198
        /*03c0*/ 	.short	0x0100
        /*03c2*/ 	.byte	0x08
	.zero		1


	//   ....[48]....
        /*03c4*/ 	.word	0x000005a0
        /*03c8*/ 	.word	0x000000ff
        /*03cc*/ 	.word	0x000000c0
        /*03d0*/ 	.short	0x0100
        /*03d2*/ 	.byte	0x08
	.zero		1


	//   ....[49]....
        /*03d4*/ 	.word	0x000005b0
        /*03d8*/ 	.word	0x000000ff
        /*03dc*/ 	.word	0x000001a0
        /*03e0*/ 	.short	0x0100
        /*03e2*/ 	.byte	0x08
	.zero		1


	//   ....[50]....
        /*03e4*/ 	.word	0x000005c0
        /*03e8*/ 	.word	0x000000ff
        /*03ec*/ 	.word	0x000000c8
        /*03f0*/ 	.short	0x0100
        /*03f2*/ 	.byte	0x08
	.zero		1


	//   ....[51]....
        /*03f4*/ 	.word	0x000005d0
        /*03f8*/ 	.word	0x000000ff
        /*03fc*/ 	.word	0x000001a8
        /*0400*/ 	.short	0x0100
        /*0402*/ 	.byte	0x08
	.zero		1


	//   ....[52]....
        /*0404*/ 	.word	0x000005e0
        /*0408*/ 	.word	0x000000ff
        /*040c*/ 	.word	0x000000d0
        /*0410*/ 	.short	0x0100
        /*0412*/ 	.byte	0x08
	.zero		1


	//   ....[53]....
        /*0414*/ 	.word	0x000005f0
        /*0418*/ 	.word	0x000000ff
        /*041c*/ 	.word	0x000001b0
        /*0420*/ 	.short	0x0100
        /*0422*/ 	.byte	0x08
	.zero		1


	//   ....[54]....
        /*0424*/ 	.word	0x00000600
        /*0428*/ 	.word	0x000000ff
        /*042c*/ 	.word	0x000000d8
        /*0430*/ 	.short	0x0100
        /*0432*/ 	.byte	0x08
	.zero		1


	//   ....[55]....
        /*0434*/ 	.word	0x00000610
        /*0438*/ 	.word	0x000000ff
        /*043c*/ 	.word	0x000001b8
        /*0440*/ 	.short	0x0100
        /*0442*/ 	.byte	0x08
	.zero		1


	//   ....[56]....
        /*0444*/ 	.word	0x00000b60
        /*0448*/ 	.word	0x000000ff
        /*044c*/ 	.word	0x000001f0
        /*0450*/ 	.short	0x0100
        /*0452*/ 	.byte	0x08
	.zero		1


	//   ....[57]....
        /*0454*/ 	.word	0x00000bf0
        /*0458*/ 	.word	0x000000ff
        /*045c*/ 	.word	0x000001f8
        /*0460*/ 	.short	0x0100
        /*0462*/ 	.byte	0x08
	.zero		1


	//   ....[58]....
        /*0464*/ 	.word	0x00000c20
        /*0468*/ 	.word	0x000000ff
        /*046c*/ 	.word	0x000001d0
        /*0470*/ 	.short	0x0100
        /*0472*/ 	.byte	0x09
	.zero		1


	//   ....[59]....
        /*0474*/ 	.word	0x00000c30
        /*0478*/ 	.word	0x000000ff
        /*047c*/ 	.word	0x000001d8
        /*0480*/ 	.short	0x0100
        /*0482*/ 	.byte	0x09
	.zero		1


	//   ....[60]....
        /*0484*/ 	.word	0x00000c40
        /*0488*/ 	.word	0x000000ff
        /*048c*/ 	.word	0x000001e0
        /*0490*/ 	.short	0x0100
        /*0492*/ 	.byte	0x09
	.zero		1


	//   ....[61]....
        /*0494*/ 	.word	0x00000c50
        /*0498*/ 	.word	0x000000ff
        /*049c*/ 	.word	0x000001e8
        /*04a0*/ 	.short	0x0100
        /*04a2*/ 	.byte	0x09
	.zero		1


	//   ....[62]....
        /*04a4*/ 	.word	0x00001a80
        /*04a8*/ 	.word	0x0000003f
        /*04ac*/ 	.word	0x00000000
        /*04b0*/ 	.short	0x010a
        /*04b2*/ 	.byte	0x2a
	.zero		1


	//   ....[63]....
        /*04b4*/ 	.word	0x00001c30
        /*04b8*/ 	.word	0x00000003
        /*04bc*/ 	.word	0x00000000
        /*04c0*/ 	.short	0x010a
        /*04c2*/ 	.byte	0x3f
	.zero		1


	//   ....[64]....
        /*04c4*/ 	.word	0x00001c70
        /*04c8*/ 	.word	0x00000003
        /*04cc*/ 	.word	0x00000000
        /*04d0*/ 	.short	0x010a
        /*04d2*/ 	.byte	0x3f
	.zero		1


	//   ....[65]....
        /*04d4*/ 	.word	0x00001e70
        /*04d8*/ 	.word	0x000000ff
        /*04dc*/ 	.word	0x00000000
        /*04e0*/ 	.short	0x010a
        /*04e2*/ 	.byte	0x04
	.zero		1


	//   ....[66]....
        /*04e4*/ 	.word	0x00001eb0
        /*04e8*/ 	.word	0x000000ff
        /*04ec*/ 	.word	0x00000000
        /*04f0*/ 	.short	0x010a
        /*04f2*/ 	.byte	0x04
	.zero		1


	//   ....[67]....
        /*04f4*/ 	.word	0x00002010
        /*04f8*/ 	.word	0x00000005
        /*04fc*/ 	.word	0x00000000
        /*0500*/ 	.short	0x0101
        /*0502*/ 	.byte	0x3f
	.zero		1


	//   ....[68]....
        /*0504*/ 	.word	0x00002110
        /*0508*/ 	.word	0x00000040
        /*050c*/ 	.word	0x00000000
        /*0510*/ 	.short	0x0101
        /*0512*/ 	.byte	0x2f
	.zero		1


	//   ....[69]....
        /*0514*/ 	.word	0x00002210
        /*0518*/ 	.word	0x00000003
        /*051c*/ 	.word	0x00000000
        /*0520*/ 	.short	0x0101
        /*0522*/ 	.byte	0x3f
	.zero		1


	//   ....[70]....
        /*0524*/ 	.word	0x000022d0
        /*0528*/ 	.word	0x0000003f
        /*052c*/ 	.word	0x00000010
        /*0530*/ 	.short	0x010a
        /*0532*/ 	.byte	0x2a
	.zero		1


	//   ....[71]....
        /*0534*/ 	.word	0x000040d0
        /*0538*/ 	.word	0x00000042
        /*053c*/ 	.word	0x00000000
        /*0540*/ 	.short	0x0101
        /*0542*/ 	.byte	0x2f
	.zero		1


	//   ....[72]....
        /*0544*/ 	.word	0x00004bc0
        /*0548*/ 	.word	0x0000000a
        /*054c*/ 	.word	0x000000e0
        /*0550*/ 	.short	0x010a
        /*0552*/ 	.byte	0x3f
	.zero		1


	//   ....[73]....
        /*0554*/ 	.word	0x00004f90
        /*0558*/ 	.word	0x00000002
        /*055c*/ 	.word	0x000001f8
        /*0560*/ 	.short	0x0101
        /*0562*/ 	.byte	0x3f
	.zero		1


	//   ....[74]....
        /*0564*/ 	.word	0x00005700
        /*0568*/ 	.word	0x00000007
        /*056c*/ 	.word	0x00000000
        /*0570*/ 	.short	0x010a
        /*0572*/ 	.byte	0x3f
	.zero		1


	//   ....[75]....
        /*0574*/ 	.word	0x00005780
        /*0578*/ 	.word	0x00000009
        /*057c*/ 	.word	0x00000000
        /*0580*/ 	.short	0x010a
        /*0582*/ 	.byte	0x3f
	.zero		1


	//   ....[76]....
        /*0584*/ 	.word	0x00005810
        /*0588*/ 	.word	0x00000006
        /*058c*/ 	.word	0x00000000
        /*0590*/ 	.short	0x010a
        /*0592*/ 	.byte	0x3f
	.zero		1


	//   ....[77]....
        /*0594*/ 	.word	0x000058a0
        /*0598*/ 	.word	0x00000009
        /*059c*/ 	.word	0x00000000
        /*05a0*/ 	.short	0x010a
        /*05a2*/ 	.byte	0x3f
	.zero		1


	//   ....[78]....
        /*05a4*/ 	.word	0x00005930
        /*05a8*/ 	.word	0x00000006
        /*05ac*/ 	.word	0x00000000
        /*05b0*/ 	.short	0x010a
        /*05b2*/ 	.byte	0x3f
	.zero		1


	//   ....[79]....
        /*05b4*/ 	.word	0x000059c0
        /*05b8*/ 	.word	0x00000009
        /*05bc*/ 	.word	0x00000000
        /*05c0*/ 	.short	0x010a
        /*05c2*/ 	.byte	0x3f
	.zero		1


	//   ....[80]....
        /*05c4*/ 	.word	0x00005a50
        /*05c8*/ 	.word	0x00000006
        /*05cc*/ 	.word	0x00000000
        /*05d0*/ 	.short	0x010a
        /*05d2*/ 	.byte	0x3f
	.zero		1


	//   ....[81]....
        /*05d4*/ 	.word	0x00005ae0
        /*05d8*/ 	.word	0x00000009
        /*05dc*/ 	.word	0x00000000
        /*05e0*/ 	.short	0x010a
        /*05e2*/ 	.byte	0x3f
	.zero		1


	//   ....[82]....
        /*05e4*/ 	.word	0x00005b70
        /*05e8*/ 	.word	0x00000006
        /*05ec*/ 	.word	0x00000000
        /*05f0*/ 	.short	0x010a
        /*05f2*/ 	.byte	0x3f
	.zero		1


	//   ....[83]....
        /*05f4*/ 	.word	0x00005c00
        /*05f8*/ 	.word	0x00000009
        /*05fc*/ 	.word	0x00000000
        /*0600*/ 	.short	0x010a
        /*0602*/ 	.byte	0x3f
	.zero		1


	//   ....[84]....
        /*0604*/ 	.word	0x00005c90
        /*0608*/ 	.word	0x00000006
        /*060c*/ 	.word	0x00000000
        /*0610*/ 	.short	0x010a
        /*0612*/ 	.byte	0x3f
	.zero		1


	//   ....[85]....
        /*0614*/ 	.word	0x00005d20
        /*0618*/ 	.word	0x00000009
        /*061c*/ 	.word	0x00000000
        /*0620*/ 	.short	0x010a
        /*0622*/ 	.byte	0x3f
	.zero		1


	//   ....[86]....
        /*0624*/ 	.word	0x00005db0
        /*0628*/ 	.word	0x00000006
        /*062c*/ 	.word	0x00000000
        /*0630*/ 	.short	0x010a
        /*0632*/ 	.byte	0x3f
	.zero		1


	//   ....[87]....
        /*0634*/ 	.word	0x00005e40
        /*0638*/ 	.word	0x00000009
        /*063c*/ 	.word	0x00000000
        /*0640*/ 	.short	0x010a
        /*0642*/ 	.byte	0x3f
	.zero		1


	//   ....[88]....
        /*0644*/ 	.word	0x00005ed0
        /*0648*/ 	.word	0x00000006
        /*064c*/ 	.word	0x00000000
        /*0650*/ 	.short	0x010a
        /*0652*/ 	.byte	0x3f
	.zero		1


	//   ....[89]....
        /*0654*/ 	.word	0x00005f60
        /*0658*/ 	.word	0x00000009
        /*065c*/ 	.word	0x00000000
        /*0660*/ 	.short	0x010a
        /*0662*/ 	.byte	0x3f
	.zero		1


	//   ....[90]....
        /*0664*/ 	.word	0x00005ff0
        /*0668*/ 	.word	0x00000006
        /*066c*/ 	.word	0x00000000
        /*0670*/ 	.short	0x010a
        /*0672*/ 	.byte	0x3f
	.zero		1


	//   ....[91]....
        /*0674*/ 	.word	0x00006080
        /*0678*/ 	.word	0x00000009
        /*067c*/ 	.word	0x00000000
        /*0680*/ 	.short	0x010a
        /*0682*/ 	.byte	0x3f
	.zero		1


	//   ....[92]....
        /*0684*/ 	.word	0x00006110
        /*0688*/ 	.word	0x00000006
        /*068c*/ 	.word	0x00000000
        /*0690*/ 	.short	0x010a
        /*0692*/ 	.byte	0x3f
	.zero		1


	//   ....[93]....
        /*0694*/ 	.word	0x000061a0
        /*0698*/ 	.word	0x00000009
        /*069c*/ 	.word	0x00000000
        /*06a0*/ 	.short	0x010a
        /*06a2*/ 	.byte	0x3f
	.zero		1


	//   ....[94]....
        /*06a4*/ 	.word	0x00006230
        /*06a8*/ 	.word	0x00000006
        /*06ac*/ 	.word	0x00000000
        /*06b0*/ 	.short	0x010a
        /*06b2*/ 	.byte	0x3f
	.zero		1


	//   ....[95]....
        /*06b4*/ 	.word	0x000062c0
        /*06b8*/ 	.word	0x00000009
        /*06bc*/ 	.word	0x00000000
        /*06c0*/ 	.short	0x010a
        /*06c2*/ 	.byte	0x3f
	.zero		1


	//   ....[96]....
        /*06c4*/ 	.word	0x00006350
        /*06c8*/ 	.word	0x00000006
        /*06cc*/ 	.word	0x00000000
        /*06d0*/ 	.short	0x010a
        /*06d2*/ 	.byte	0x3f
	.zero		1


	//   ....[97]....
        /*06d4*/ 	.word	0x000063e0
        /*06d8*/ 	.word	0x00000009
        /*06dc*/ 	.word	0x00000000
        /*06e0*/ 	.short	0x010a
        /*06e2*/ 	.byte	0x3f
	.zero		1


	//   ....[98]....
        /*06e4*/ 	.word	0x00006470
        /*06e8*/ 	.word	0x00000006
        /*06ec*/ 	.word	0x00000000
        /*06f0*/ 	.short	0x010a
        /*06f2*/ 	.byte	0x3f
	.zero		1


	//   ....[99]....
        /*06f4*/ 	.word	0x00006500
        /*06f8*/ 	.word	0x00000009
        /*06fc*/ 	.word	0x00000000
        /*0700*/ 	.short	0x010a
        /*0702*/ 	.byte	0x3f
	.zero		1


	//   ....[100]....
        /*0704*/ 	.word	0x00006590
        /*0708*/ 	.word	0x00000006
        /*070c*/ 	.word	0x00000000
        /*0710*/ 	.short	0x010a
        /*0712*/ 	.byte	0x3f
	.zero		1


	//   ....[101]....
        /*0714*/ 	.word	0x00006620
        /*0718*/ 	.word	0x00000003
        /*071c*/ 	.word	0x00000000
        /*0720*/ 	.short	0x010a
        /*0722*/ 	.byte	0x3f
	.zero		1


	//   ....[102]....
        /*0724*/ 	.word	0x00006680
        /*0728*/ 	.word	0x00000041
        /*072c*/ 	.word	0x00000000
        /*0730*/ 	.short	0x010a
        /*0732*/ 	.byte	0x3f
	.zero		1


	//   ....[103]....
        /*0734*/ 	.word	0x000066d0
        /*0738*/ 	.word	0x00000003
        /*073c*/ 	.word	0x00000000
        /*0740*/ 	.short	0x010a
        /*0742*/ 	.byte	0x3f
	.zero		1


	//   ....[104]....
        /*0744*/ 	.word	0x00006730
        /*0748*/ 	.word	0x00000005
        /*074c*/ 	.word	0x00000000
        /*0750*/ 	.short	0x010a
        /*0752*/ 	.byte	0x3f
	.zero		1


	//   ....[105]....
        /*0754*/ 	.word	0x00006780
        /*0758*/ 	.word	0x00000041
        /*075c*/ 	.word	0x00000010
        /*0760*/ 	.short	0x010a
        /*0762*/ 	.byte	0x3f
	.zero		1


	//   ....[106]....
        /*0764*/ 	.word	0x00006850
        /*0768*/ 	.word	0x0000000a
        /*076c*/ 	.word	0x000000e0
        /*0770*/ 	.short	0x010a
        /*0772*/ 	.byte	0x3f
	.zero		1


	//   ....[107]....
        /*0774*/ 	.word	0x00006920
        /*0778*/ 	.word	0x00000007
        /*077c*/ 	.word	0x00000000
        /*0780*/ 	.short	0x010a
        /*0782*/ 	.byte	0x3f
	.zero		1


	//   ....[108]....
        /*0784*/ 	.word	0x00006970
        /*0788*/ 	.word	0x00000009
        /*078c*/ 	.word	0x00000000
        /*0790*/ 	.short	0x010a
        /*0792*/ 	.byte	0x3f
	.zero		1


	//   ....[109]....
        /*0794*/ 	.word	0x000069c0
        /*0798*/ 	.word	0x00000006
        /*079c*/ 	.word	0x00000000
        /*07a0*/ 	.short	0x010a
        /*07a2*/ 	.byte	0x3f
	.zero		1


	//   ....[110]....
        /*07a4*/ 	.word	0x00006a10
        /*07a8*/ 	.word	0x00000009
        /*07ac*/ 	.word	0x00000000
        /*07b0*/ 	.short	0x010a
        /*07b2*/ 	.byte	0x3f
	.zero		1


	//   ....[111]....
        /*07b4*/ 	.word	0x00006a60
        /*07b8*/ 	.word	0x00000006
        /*07bc*/ 	.word	0x00000000
        /*07c0*/ 	.short	0x010a
        /*07c2*/ 	.byte	0x3f
	.zero		1


	//   ....[112]....
        /*07c4*/ 	.word	0x00006ab0
        /*07c8*/ 	.word	0x00000009
        /*07cc*/ 	.word	0x00000000
        /*07d0*/ 	.short	0x010a
        /*07d2*/ 	.byte	0x3f
	.zero		1


	//   ....[113]....
        /*07d4*/ 	.word	0x00006b00
        /*07d8*/ 	.word	0x00000006
        /*07dc*/ 	.word	0x00000000
        /*07e0*/ 	.short	0x010a
        /*07e2*/ 	.byte	0x3f
	.zero		1


	//   ....[114]....
        /*07e4*/ 	.word	0x00006b50
        /*07e8*/ 	.word	0x00000009
        /*07ec*/ 	.word	0x00000000
        /*07f0*/ 	.short	0x010a
        /*07f2*/ 	.byte	0x3f
	.zero		1


	//   ....[115]....
        /*07f4*/ 	.word	0x00006ba0
        /*07f8*/ 	.word	0x00000006
        /*07fc*/ 	.word	0x00000000
        /*0800*/ 	.short	0x010a
        /*0802*/ 	.byte	0x3f
	.zero		1


	//   ....[116]....
        /*0804*/ 	.word	0x00006bf0
        /*0808*/ 	.word	0x00000009
        /*080c*/ 	.word	0x00000000
        /*0810*/ 	.short	0x010a
        /*0812*/ 	.byte	0x3f
	.zero		1


	//   ....[117]....
        /*0814*/ 	.word	0x00006c40
        /*0818*/ 	.word	0x00000006
        /*081c*/ 	.word	0x00000000
        /*0820*/ 	.short	0x010a
        /*0822*/ 	.byte	0x3f
	.zero		1


	//   ....[118]....
        /*0824*/ 	.word	0x00006c90
        /*0828*/ 	.word	0x00000009
        /*082c*/ 	.word	0x00000000
        /*0830*/ 	.short	0x010a
        /*0832*/ 	.byte	0x3f
	.zero		1


	//   ....[119]....
        /*0834*/ 	.word	0x00006ce0
        /*0838*/ 	.word	0x00000006
        /*083c*/ 	.word	0x00000000
        /*0840*/ 	.short	0x010a
        /*0842*/ 	.byte	0x3f
	.zero		1


	//   ....[120]....
        /*0844*/ 	.word	0x00006d30
        /*0848*/ 	.word	0x00000009
        /*084c*/ 	.word	0x00000000
        /*0850*/ 	.short	0x010a
        /*0852*/ 	.byte	0x3f
	.zero		1


	//   ....[121]....
        /*0854*/ 	.word	0x00006d80
        /*0858*/ 	.word	0x00000006
        /*085c*/ 	.word	0x00000000
        /*0860*/ 	.short	0x010a
        /*0862*/ 	.byte	0x3f
	.zero		1


	//   ....[122]....
        /*0864*/ 	.word	0x00006dd0
        /*0868*/ 	.word	0x00000009
        /*086c*/ 	.word	0x00000000
        /*0870*/ 	.short	0x010a
        /*0872*/ 	.byte	0x3f
	.zero		1


	//   ....[123]....
        /*0874*/ 	.word	0x00006e20
        /*0878*/ 	.word	0x00000006
        /*087c*/ 	.word	0x00000000
        /*0880*/ 	.short	0x010a
        /*0882*/ 	.byte	0x3f
	.zero		1


	//   ....[124]....
        /*0884*/ 	.word	0x00006e70
        /*0888*/ 	.word	0x00000009
        /*088c*/ 	.word	0x00000000
        /*0890*/ 	.short	0x010a
        /*0892*/ 	.byte	0x3f
	.zero		1


	//   ....[125]....
        /*0894*/ 	.word	0x00006ec0
        /*0898*/ 	.word	0x00000006
        /*089c*/ 	.word	0x00000000
        /*08a0*/ 	.short	0x010a
        /*08a2*/ 	.byte	0x3f
	.zero		1


	//   ....[126]....
        /*08a4*/ 	.word	0x00006f10
        /*08a8*/ 	.word	0x00000009
        /*08ac*/ 	.word	0x00000000
        /*08b0*/ 	.short	0x010a
        /*08b2*/ 	.byte	0x3f
	.zero		1


	//   ....[127]....
        /*08b4*/ 	.word	0x00006f60
        /*08b8*/ 	.word	0x00000006
        /*08bc*/ 	.word	0x00000000
        /*08c0*/ 	.short	0x010a
        /*08c2*/ 	.byte	0x3f
	.zero		1


	//   ....[128]....
        /*08c4*/ 	.word	0x00006fb0
        /*08c8*/ 	.word	0x00000009
        /*08cc*/ 	.word	0x00000000
        /*08d0*/ 	.short	0x010a
        /*08d2*/ 	.byte	0x3f
	.zero		1


	//   ....[129]....
        /*08d4*/ 	.word	0x00007000
        /*08d8*/ 	.word	0x00000006
        /*08dc*/ 	.word	0x00000000
        /*08e0*/ 	.short	0x010a
        /*08e2*/ 	.byte	0x3f
	.zero		1


	//   ....[130]....
        /*08e4*/ 	.word	0x00007050
        /*08e8*/ 	.word	0x00000009
        /*08ec*/ 	.word	0x00000000
        /*08f0*/ 	.short	0x010a
        /*08f2*/ 	.byte	0x3f
	.zero		1


	//   ....[131]....
        /*08f4*/ 	.word	0x000070a0
        /*08f8*/ 	.word	0x00000006
        /*08fc*/ 	.word	0x00000000
        /*0900*/ 	.short	0x010a
        /*0902*/ 	.byte	0x3f
	.zero		1


	//   ....[132]....
        /*0904*/ 	.word	0x000070f0
        /*0908*/ 	.word	0x00000009
        /*090c*/ 	.word	0x00000000
        /*0910*/ 	.short	0x010a
        /*0912*/ 	.byte	0x3f
	.zero		1


	//   ....[133]....
        /*0914*/ 	.word	0x00007140
        /*0918*/ 	.word	0x00000006
        /*091c*/ 	.word	0x00000000
        /*0920*/ 	.short	0x010a
        /*0922*/ 	.byte	0x3f
	.zero		1


	//----- nvinfo : EIATTR_NUM_MBARRIERS
	.align		4
.L_37:
        /*0924*/ 	.byte	0x03, 0x38
        /*0926*/ 	.short	0x003e


	//----- nvinfo : EIATTR_EXIT_INSTR_OFFSETS
	.align		4
        /*0928*/ 	.byte	0x04, 0x1c
        /*092a*/ 	.short	(.L_39 - .L_38)


	//   ....[0]....
.L_38:
        /*092c*/ 	.word	0x00001740


	//   ....[1]....
        /*0930*/ 	.word	0x000017a0


	//   ....[2]....
        /*0934*/ 	.word	0x00004760


	//   ....[3]....
        /*0938*/ 	.word	0x00004790


	//   ....[4]....
        /*093c*/ 	.word	0x00006670


	//----- nvinfo : EIATTR_MAX_THREADS
	.align		4
.L_39:
        /*0940*/ 	.byte	0x04, 0x05
        /*0942*/ 	.short	(.L_41 - .L_40)
.L_40:
        /*0944*/ 	.word	0x00000180
        /*0948*/ 	.word	0x00000001
        /*094c*/ 	.word	0x00000001


	//----- nvinfo : EIATTR_CRS_STACK_SIZE
	.align		4
.L_41:
        /*0950*/ 	.byte	0x04, 0x1e
        /*0952*/ 	.short	(.L_43 - .L_42)
.L_42:
        /*0954*/ 	.word	0x00000000


	//----- nvinfo : EIATTR_CBANK_PARAM_SIZE
	.align		4
.L_43:
        /*0958*/ 	.byte	0x03, 0x19
        /*095a*/ 	.short	0x0470


	//----- nvinfo : EIATTR_PARAM_CBANK
	.align		4
        /*095c*/ 	.byte	0x04, 0x0a
        /*095e*/ 	.short	(.L_45 - .L_44)
	.align		4
.L_44:
        /*0960*/ 	.word	index@(.nv.constant0._ZN7cutlass13device_kernelINS_4gemm6kernel13GemmUniversalIN4cute5tupleIJiiiiEEENS1_10collective13CollectiveMmaINS1_34MainloopSm90TmaGmmaWarpSpecializedILi28ENS5_IJNS4_1CILi4EEESB_NSA_ILi1EEEEEENS1_32KernelTmaWarpSpecializedPingpongEEENS5_IJNSA_ILi64EEESG_SG_EEEaNS5_IJlSC_lEEEaSI_NS4_8TiledMMAINS4_8MMA_AtomIJNS4_4SM904GMMA26MMA_64x64x32_S32S8S8_SS_TNEEEENS4_6LayoutINS5_IJSC_SC_SC_EEENS5_IJNSA_ILi0EEESR_SR_EEEEENS5_IJNS4_10UnderscoreESU_SU_EEEEENS4_23SM90_TMA_LOAD_MULTICASTENS4_14ComposedLayoutINS4_7SwizzleILi2ELi4ELi3EEENS4_18smem_ptr_flag_bitsILi8EEENSP_INS5_IJNSA_ILi8EEESG_EEENS5_IJSG_SC_EEEEEEEvNS4_8identityESX_S17_vS18_EENS_8epilogue10collective6detail29Sm90TmaWarpSpecializedAdapterINS1B_15DefaultEpilogueIaSI_SI_NS1A_6thread17LinearCombinationIaLi1EiiLNS1F_9ScaleType4KindE0ELNS_15FloatRoundStyleE2EaEENS1_15EpilogueDefaultEEEEEvvEEEEvNT_6ParamsE)
        /*0964*/ 	.short	0x0210
        /*0966*/ 	.short	0x0470


	//----- nvinfo : EIATTR_SW_WAR
	.align		4
.L_45:
        /*0968*/ 	.byte	0x04, 0x36
        /*096a*/ 	.short	(.L_47 - .L_46)
.L_46:
        /*096c*/ 	.word	0x00000008
.L_47:


//--------------------- .nv.callgraph             --------------------------
	.section	.nv.callgraph,"",@"SHT_CUDA_CALLGRAPH"
	.align	4
	.sectionentsize	8
	.align		4
        /*0000*/ 	.word	0x00000000
	.align		4
        /*0004*/ 	.word	0xffffffff
	.align		4
        /*0008*/ 	.word	index@(_ZN7cutlass13device_kernelINS_4gemm6kernel13GemmUniversalIN4cute5tupleIJiiiiEEENS1_10collective13CollectiveMmaINS1_34MainloopSm90TmaGmmaWarpSpecializedILi28ENS5_IJNS4_1CILi4EEESB_NSA_ILi1EEEEEENS1_32KernelTmaWarpSpecializedPingpongEEENS5_IJNSA_ILi64EEESG_SG_EEEaNS5_IJlSC_lEEEaSI_NS4_8TiledMMAINS4_8MMA_AtomIJNS4_4SM904GMMA26MMA_64x64x32_S32S8S8_SS_TNEEEENS4_6LayoutINS5_IJSC_SC_SC_EEENS5_IJNSA_ILi0EEESR_SR_EEEEENS5_IJNS4_10UnderscoreESU_SU_EEEEENS4_23SM90_TMA_LOAD_MULTICASTENS4_14ComposedLayoutINS4_7SwizzleILi2ELi4ELi3EEENS4_18smem_ptr_flag_bitsILi8EEENSP_INS5_IJNSA_ILi8EEESG_EEENS5_IJSG_SC_EEEEEEEvNS4_8identityESX_S17_vS18_EENS_8epilogue10collective6detail29Sm90TmaWarpSpecializedAdapterINS1B_15DefaultEpilogueIaSI_SI_NS1A_6thread17LinearCombinationIaLi1EiiLNS1F_9ScaleType4KindE0ELNS_15FloatRoundStyleE2EaEENS1_15EpilogueDefaultEEEEEvvEEEEvNT_6ParamsE)
	.align		4
        /*000c*/ 	.word	index@(__assertfail)
	.align		4
        /*0010*/ 	.word	0x00000000
	.align		4
        /*0014*/ 	.word	0xfffffffe
	.align		4
        /*0018*/ 	.word	0x00000000
	.align		4
        /*001c*/ 	.word	0xfffffffd
	.align		4
        /*0020*/ 	.word	0x00000000
	.align		4
        /*0024*/ 	.word	0xfffffffc


//--------------------- .nv.constant4             --------------------------
	.section	.nv.constant4,"a",@progbits
	.align	8
	.align		8
.nv.constant4:
        /*0000*/ 	.dword	__assertfail
	.align		8
        /*0008*/ 	.dword	__unnamed_1
	.align		8
        /*0010*/ 	.dword	_ZN40_INTERNAL_d5f1889a_4_k_cu_4dd1ac5f_190734cuda3std3__45__cpo5beginE
	.align		8
        /*0018*/ 	.dword	_ZN40_INTERNAL_d5f1889a_4_k_cu_4dd1ac5f_190734cuda3std3__45__cpo3endE
	.align		8
        /*0020*/ 	.dword	_ZN40_INTERNAL_d5f1889a_4_k_cu_4dd1ac5f_190734cuda3std3__45__cpo6cbeginE
	.align		8
        /*0028*/ 	.dword	_ZN40_INTERNAL_d5f1889a_4_k_cu_4dd1ac5f_190734cuda3std3__45__cpo4cendE
	.align		8
        /*0030*/ 	.dword	_ZN40_INTERNAL_d5f1889a_4_k_cu_4dd1ac5f_190734cuda3std3__442_GLOBAL__N__d5f1889a_4_k_cu_4dd1ac5f_190736ignoreE
	.align		8
        /*0038*/ 	.dword	_ZN40_INTERNAL_d5f1889a_4_k_cu_4dd1ac5f_190734cuda3std3__419piecewise_constructE
	.align		8
        /*0040*/ 	.dword	_ZN40_INTERNAL_d5f1889a_4_k_cu_4dd1ac5f_190734cuda3std3__48in_placeE
	.align		8
        /*0048*/ 	.dword	_ZN40_INTERNAL_d5f1889a_4_k_cu_4dd1ac5f_190734cuda3std6ranges3__45__cpo4swapE
	.align		8
        /*0050*/ 	.dword	_ZN40_INTERNAL_d5f1889a_4_k_cu_4dd1ac5f_190734cuda3std6ranges3__45__cpo9iter_moveE
	.align		8
        /*0058*/ 	.dword	_ZN40_INTERNAL_d5f1889a_4_k_cu_4dd1ac5f_190734cute7productE
	.align		8
        /*0060*/ 	.dword	_ZN40_INTERNAL_d5f1889a_4_k_cu_4dd1ac5f_190734cute1_E
	.align		8
        /*0068*/ 	.dword	$str$22
	.align		8
        /*0070*/ 	.dword	$str$23


//--------------------- .text._ZN7cutlass13device_kernelINS_4gemm6kernel13GemmUniversalIN4cute5tupleIJiiiiEEENS1_10collective13CollectiveMmaINS1_34MainloopSm90TmaGmmaWarpSpecializedILi28ENS5_IJNS4_1CILi4EEESB_NSA_ILi1EEEEEENS1_32KernelTmaWarpSpecializedPingpongEEENS5_IJNSA_ILi64EEESG_SG_EEEaNS5_IJlSC_lEEEaSI_NS4_8TiledMMAINS4_8MMA_AtomIJNS4_4SM904GMMA26MMA_64x64x32_S32S8S8_SS_TNEEEENS4_6LayoutINS5_IJSC_SC_SC_EEENS5_IJNSA_ILi0EEESR_SR_EEEEENS5_IJNS4_10UnderscoreESU_SU_EEEEENS4_23SM90_TMA_LOAD_MULTICASTENS4_14ComposedLayoutINS4_7SwizzleILi2ELi4ELi3EEENS4_18smem_ptr_flag_bitsILi8EEENSP_INS5_IJNSA_ILi8EEESG_EEENS5_IJSG_SC_EEEEEEEvNS4_8identityESX_S17_vS18_EENS_8epilogue10collective6detail29Sm90TmaWarpSpecializedAdapterINS1B_15DefaultEpilogueIaSI_SI_NS1A_6thread17LinearCombinationIaLi1EiiLNS1F_9ScaleType4KindE0ELNS_15FloatRoundStyleE2EaEENS1_15EpilogueDefaultEEEEEvvEEEEvNT_6ParamsE --------------------------
	.section	.text._ZN7cutlass13device_kernelINS_4gemm6kernel13GemmUniversalIN4cute5tupleIJiiiiEEENS1_10collective13CollectiveMmaINS1_34MainloopSm90TmaGmmaWarpSpecializedILi28ENS5_IJNS4_1CILi4EEESB_NSA_ILi1EEEEEENS1_32KernelTmaWarpSpecializedPingpongEEENS5_IJNSA_ILi64EEESG_SG_EEEaNS5_IJlSC_lEEEaSI_NS4_8TiledMMAINS4_8MMA_AtomIJNS4_4SM904GMMA26MMA_64x64x32_S32S8S8_SS_TNEEEENS4_6LayoutINS5_IJSC_SC_SC_EEENS5_IJNSA_ILi0EEESR_SR_EEEEENS5_IJNS4_10UnderscoreESU_SU_EEEEENS4_23SM90_TMA_LOAD_MULTICASTENS4_14ComposedLayoutINS4_7SwizzleILi2ELi4ELi3EEENS4_18smem_ptr_flag_bitsILi8EEENSP_INS5_IJNSA_ILi8EEESG_EEENS5_IJSG_SC_EEEEEEEvNS4_8identityESX_S17_vS18_EENS_8epilogue10collective6detail29Sm90TmaWarpSpecializedAdapterINS1B_15DefaultEpilogueIaSI_SI_NS1A_6thread17LinearCombinationIaLi1EiiLNS1F_9ScaleType4KindE0ELNS_15FloatRoundStyleE2EaEENS1_15EpilogueDefaultEEEEEvvEEEEvNT_6ParamsE,"ax",@progbits
	.align	128
.text._ZN7cutlass13device_kernelINS_4gemm6kernel13GemmUniversalIN4cute5tupleIJiiiiEEENS1_10collective13CollectiveMmaINS1_34MainloopSm90TmaGmmaWarpSpecializedILi28ENS5_IJNS4_1CILi4EEESB_NSA_ILi1EEEEEENS1_32KernelTmaWarpSpecializedPingpongEEENS5_IJNSA_ILi64EEESG_SG_EEEaNS5_IJlSC_lEEEaSI_NS4_8TiledMMAINS4_8MMA_AtomIJNS4_4SM904GMMA26MMA_64x64x32_S32S8S8_SS_TNEEEENS4_6LayoutINS5_IJSC_SC_SC_EEENS5_IJNSA_ILi0EEESR_SR_EEEEENS5_IJNS4_10UnderscoreESU_SU_EEEEENS4_23SM90_TMA_LOAD_MULTICASTENS4_14ComposedLayoutINS4_7SwizzleILi2ELi4ELi3EEENS4_18smem_ptr_flag_bitsILi8EEENSP_INS5_IJNSA_ILi8EEESG_EEENS5_IJSG_SC_EEEEEEEvNS4_8identityESX_S17_vS18_EENS_8epilogue10collective6detail29Sm90TmaWarpSpecializedAdapterINS1B_15DefaultEpilogueIaSI_SI_NS1A_6thread17LinearCombinationIaLi1EiiLNS1F_9ScaleType4KindE0ELNS_15FloatRoundStyleE2EaEENS1_15EpilogueDefaultEEEEEvvEEEEvNT_6ParamsE:
        .type           _ZN7cutlass13device_kernelINS_4gemm6kernel13GemmUniversalIN4cute5tupleIJiiiiEEENS1_10collective13CollectiveMmaINS1_34MainloopSm90TmaGmmaWarpSpecializedILi28ENS5_IJNS4_1CILi4EEESB_NSA_ILi1EEEEEENS1_32KernelTmaWarpSpecializedPingpongEEENS5_IJNSA_ILi64EEESG_SG_EEEaNS5_IJlSC_lEEEaSI_NS4_8TiledMMAINS4_8MMA_AtomIJNS4_4SM904GMMA26MMA_64x64x32_S32S8S8_SS_TNEEEENS4_6LayoutINS5_IJSC_SC_SC_EEENS5_IJNSA_ILi0EEESR_SR_EEEEENS5_IJNS4_10UnderscoreESU_SU_EEEEENS4_23SM90_TMA_LOAD_MULTICASTENS4_14ComposedLayoutINS4_7SwizzleILi2ELi4ELi3EEENS4_18smem_ptr_flag_bitsILi8EEENSP_INS5_IJNSA_ILi8EEESG_EEENS5_IJSG_SC_EEEEEEEvNS4_8identityESX_S17_vS18_EENS_8epilogue10collective6detail29Sm90TmaWarpSpecializedAdapterINS1B_15DefaultEpilogueIaSI_SI_NS1A_6thread17LinearCombinationIaLi1EiiLNS1F_9ScaleType4KindE0ELNS_15FloatRoundStyleE2EaEENS1_15EpilogueDefaultEEEEEvvEEEEvNT_6ParamsE,@function
        .size           _ZN7cutlass13device_kernelINS_4gemm6kernel13GemmUniversalIN4cute5tupleIJiiiiEEENS1_10collective13CollectiveMmaINS1_34MainloopSm90TmaGmmaWarpSpecializedILi28ENS5_IJNS4_1CILi4EEESB_NSA_ILi1EEEEEENS1_32KernelTmaWarpSpecializedPingpongEEENS5_IJNSA_ILi64EEESG_SG_EEEaNS5_IJlSC_lEEEaSI_NS4_8TiledMMAINS4_8MMA_AtomIJNS4_4SM904GMMA26MMA_64x64x32_S32S8S8_SS_TNEEEENS4_6LayoutINS5_IJSC_SC_SC_EEENS5_IJNSA_ILi0EEESR_SR_EEEEENS5_IJNS4_10UnderscoreESU_SU_EEEEENS4_23SM90_TMA_LOAD_MULTICASTENS4_14ComposedLayoutINS4_7SwizzleILi2ELi4ELi3EEENS4_18smem_ptr_flag_bitsILi8EEENSP_INS5_IJNSA_ILi8EEESG_EEENS5_IJSG_SC_EEEEEEEvNS4_8identityESX_S17_vS18_EENS_8epilogue10collective6detail29Sm90TmaWarpSpecializedAdapterINS1B_15DefaultEpilogueIaSI_SI_NS1A_6thread17LinearCombinationIaLi1EiiLNS1F_9ScaleType4KindE0ELNS_15FloatRoundStyleE2EaEENS1_15EpilogueDefaultEEEEEvvEEEEvNT_6ParamsE,(.L_x_190 - _ZN7cutlass13device_kernelINS_4gemm6kernel13GemmUniversalIN4cute5tupleIJiiiiEEENS1_10collective13CollectiveMmaINS1_34MainloopSm90TmaGmmaWarpSpecializedILi28ENS5_IJNS4_1CILi4EEESB_NSA_ILi1EEEEEENS1_32KernelTmaWarpSpecializedPingpongEEENS5_IJNSA_ILi64EEESG_SG_EEEaNS5_IJlSC_lEEEaSI_NS4_8TiledMMAINS4_8MMA_AtomIJNS4_4SM904GMMA26MMA_64x64x32_S32S8S8_SS_TNEEEENS4_6LayoutINS5_IJSC_SC_SC_EEENS5_IJNSA_ILi0EEESR_SR_EEEEENS5_IJNS4_10UnderscoreESU_SU_EEEEENS4_23SM90_TMA_LOAD_MULTICASTENS4_14ComposedLayoutINS4_7SwizzleILi2ELi4ELi3EEENS4_18smem_ptr_flag_bitsILi8EEENSP_INS5_IJNSA_ILi8EEESG_EEENS5_IJSG_SC_EEEEEEEvNS4_8identityESX_S17_vS18_EENS_8epilogue10collective6detail29Sm90TmaWarpSpecializedAdapterINS1B_15DefaultEpilogueIaSI_SI_NS1A_6thread17LinearCombinationIaLi1EiiLNS1F_9ScaleType4KindE0ELNS_15FloatRoundStyleE2EaEENS1_15EpilogueDefaultEEEEEvvEEEEvNT_6ParamsE)
        .other          _ZN7cutlass13device_kernelINS_4gemm6kernel13GemmUniversalIN4cute5tupleIJiiiiEEENS1_10collective13CollectiveMmaINS1_34MainloopSm90TmaGmmaWarpSpecializedILi28ENS5_IJNS4_1CILi4EEESB_NSA_ILi1EEEEEENS1_32KernelTmaWarpSpecializedPingpongEEENS5_IJNSA_ILi64EEESG_SG_EEEaNS5_IJlSC_lEEEaSI_NS4_8TiledMMAINS4_8MMA_AtomIJNS4_4SM904GMMA26MMA_64x64x32_S32S8S8_SS_TNEEEENS4_6LayoutINS5_IJSC_SC_SC_EEENS5_IJNSA_ILi0EEESR_SR_EEEEENS5_IJNS4_10UnderscoreESU_SU_EEEEENS4_23SM90_TMA_LOAD_MULTICASTENS4_14ComposedLayoutINS4_7SwizzleILi2ELi4ELi3EEENS4_18smem_ptr_flag_bitsILi8EEENSP_INS5_IJNSA_ILi8EEESG_EEENS5_IJSG_SC_EEEEEEEvNS4_8identityESX_S17_vS18_EENS_8epilogue10collective6detail29Sm90TmaWarpSpecializedAdapterINS1B_15DefaultEpilogueIaSI_SI_NS1A_6thread17LinearCombinationIaLi1EiiLNS1F_9ScaleType4KindE0ELNS_15FloatRoundStyleE2EaEENS1_15EpilogueDefaultEEEEEvvEEEEvNT_6ParamsE,@"STO_CUDA_ENTRY STV_DEFAULT"
_ZN7cutlass13device_kernelINS_4gemm6kernel13GemmUniversalIN4cute5tupleIJiiiiEEENS1_10collective13CollectiveMmaINS1_34MainloopSm90TmaGmmaWarpSpecializedILi28ENS5_IJNS4_1CILi4EEESB_NSA_ILi1EEEEEENS1_32KernelTmaWarpSpecializedPingpongEEENS5_IJNSA_ILi64EEESG_SG_EEEaNS5_IJlSC_lEEEaSI_NS4_8TiledMMAINS4_8MMA_AtomIJNS4_4SM904GMMA26MMA_64x64x32_S32S8S8_SS_TNEEEENS4_6LayoutINS5_IJSC_SC_SC_EEENS5_IJNSA_ILi0EEESR_SR_EEEEENS5_IJNS4_10UnderscoreESU_SU_EEEEENS4_23SM90_TMA_LOAD_MULTICASTENS4_14ComposedLayoutINS4_7SwizzleILi2ELi4ELi3EEENS4_18smem_ptr_flag_bitsILi8EEENSP_INS5_IJNSA_ILi8EEESG_EEENS5_IJSG_SC_EEEEEEEvNS4_8identityESX_S17_vS18_EENS_8epilogue10collective6detail29Sm90TmaWarpSpecializedAdapterINS1B_15DefaultEpilogueIaSI_SI_NS1A_6thread17LinearCombinationIaLi1EiiLNS1F_9ScaleType4KindE0ELNS_15FloatRoundStyleE2EaEENS1_15EpilogueDefaultEEEEEvvEEEEvNT_6ParamsE:
[----:B------:R-:W0:Y:S02]  /*0000*/  LDC R1, c[0x0][0x28] ;  /* 0x00000a00ff017b82 */ /* 0x000e240000000800 */
[----:B0-----:R-:W-:Y:S01]  /*0010*/  VIADD R1, R1, 0xfffffff8 ;  /* 0xfffffff801017836 */ /* 0x001fe20000000000 */
[----:B------:R-:W0:Y:S01]  /*0020*/  S2R R4, SR_TID.X ;  /* 0x0000000000047919 */ /* 0x000e220000002100 */
[----:B------:R-:W-:Y:S01]  /*0030*/  ELECT P0, URZ, PT ;  /* 0x00000000003f782f */ /* 0x000fe20003800000 */
[----:B------:R-:W-:Y:S01]  /*0040*/  BSSY B0, `(.L_x_0) ;  /* 0x000000f000007945 */ /* 0x000fe20003800000 */
[--C-:B0-----:R-:W-:Y:S02]  /*0050*/  SHF.R.U32.HI R2, RZ, 0x5, R4.reuse ;  /* 0x00000005ff027819 */ /* 0x101fe40000011604 */
[----:B------:R-:W-:-:S03]  /*0060*/  SHF.R.U32.HI R7, RZ, 0x7, R4 ;  /* 0x00000007ff077819 */ /* 0x000fc60000011604 */
[----:B------:R-:W0:Y:S04]  /*0070*/  SHFL.IDX PT, R5, R2, RZ, 0x1f ;  /* 0x00001fff02057589 */ /* 0x000e2800000e0000 */
[----:B------:R1:W2:Y:S01]  /*0080*/  SHFL.IDX PT, R10, R7, RZ, 0x1f ;  /* 0x00001fff070a7589 */ /* 0x0002a200000e0000 */
[----:B0-----:R-:W-:-:S13]  /*0090*/  ISETP.NE.OR P0, PT, R5, RZ, !P0 ;  /* 0x000000ff0500720c */ /* 0x001fda0004705670 */
[----:B-12---:R-:W-:Y:S05]  /*00a0*/  @P0 BRA `(.L_x_1) ;  /* 0x0000000000200947 */ /* 0x006fea0003800000 */
[----:B------:R-:W-:Y:S02]  /*00b0*/  ULDC.64 UR4, c[0x0][0x198] ;  /* 0x0000660000047ab9 */ /* 0x000fe40000000a00 */
[----:B------:R-:W-:Y:S02]  /*00c0*/  UIADD3 UR6, UP0, UR4, 0xf0, URZ ;  /* 0x000000f004067890 */ /* 0x000fe4000ff1e03f */
[----:B------:R-:W-:Y:S02]  /*00d0*/  UIADD3 UR4, UP1, UR4, 0x1f0, URZ ;  /* 0x000001f004047890 */ /* 0x000fe4000ff3e03f */
[----:B------:R-:W-:Y:S02]  /*00e0*/  UIADD3.X UR7, URZ, UR5, URZ, UP0, !UPT ;  /* 0x000000053f077290 */ /* 0x000fe400087fe43f */
[----:B------:R-:W-:-:S07]  /*00f0*/  UIADD3.X UR5, URZ, UR5, URZ, UP1, !UPT ;  /* 0x000000053f057290 */ /* 0x000fce0008ffe43f */
[----:B------:R0:W-:Y:S02]  /*0100*/  UTMACCTL.PF [UR6] ;  /* 0x00000000060079b9 */ /* 0x0001e40008040000 */
[----:B------:R0:W-:Y:S02]  /*0110*/  UTMACCTL.PF [UR4] ;  /* 0x00000000040079b9 */ /* 0x0001e40008040000 */
[----:B0-----:R-:W-:Y:S01]  /*0120*/  NOP ;  /* 0x0000000000007918 */ /* 0x001fe20000000000 */
.L_x_1:
[----:B------:R-:W-:Y:S05]  /*0130*/  BSYNC B0 ;  /* 0x0000000000007941 */ /* 0x000fea0003800000 */
.L_x_0:
[----:B------:R-:W0:Y:S01]  /*0140*/  SHFL.IDX PT, R8, R2, RZ, 0x1f ;  /* 0x00001fff02087589 */ /* 0x000e2200000e0000 */
[----:B------:R-:W-:-:S04]  /*0150*/  SHF.R.S32.HI R3, RZ, 0x1f, R4 ;  /* 0x0000001fff037819 */ /* 0x000fc80000011404 */
[----:B------:R-:W-:-:S04]  /*0160*/  LEA.HI R3, R3, R4, RZ, 0x7 ;  /* 0x0000000403037211 */ /* 0x000fc800078f38ff */
[----:B------:R-:W-:-:S05]  /*0170*/  LOP3.LUT R3, R3, 0xffffff80, RZ, 0xc0, !PT ;  /* 0xffffff8003037812 */ /* 0x000fca00078ec0ff */
[----:B------:R-:W-:Y:S01]  /*0180*/  IMAD.IADD R3, R4, 0x1, -R3 ;  /* 0x0000000104037824 */ /* 0x000fe200078e0a03 */
[----:B0-----:R-:W-:-:S13]  /*0190*/  ISETP.NE.AND P0, PT, R8, RZ, PT ;  /* 0x000000ff0800720c */ /* 0x001fda0003f05270 */
[----:B------:R-:W-:Y:S05]  /*01a0*/  @P0 BRA `(.L_x_2) ;  /* 0x0000000400240947 */ /* 0x000fea0003800000 */
[----:B------:R-:W-:Y:S01]  /*01b0*/  ELECT P0, URZ, PT ;  /* 0x00000000003f782f */ /* 0x000fe20003800000 */
[----:B------:R-:W-:-:S12]  /*01c0*/  BSSY B0, `(.L_x_2) ;  /* 0x0000047000007945 */ /* 0x000fd80003800000 */
[----:B------:R-:W-:Y:S05]  /*01d0*/  @!P0 BRA `(.L_x_3) ;  /* 0x0000000400148947 */ /* 0x000fea0003800000 */
[----:B------:R-:W0:Y:S01]  /*01e0*/  S2UR UR8, SR_CgaCtaId ;  /* 0x00000000000879c3 */ /* 0x000e220000008800 */
[----:B------:R-:W-:Y:S01]  /*01f0*/  UMOV UR4, 0x400 ;  /* 0x0000040000047882 */ /* 0x000fe20000000000 */
[----:B------:R-:W-:Y:S01]  /*0200*/  UMOV UR5, 0x1 ;  /* 0x0000000100057882 */ /* 0x000fe20000000000 */
[----:B------:R-:W-:Y:S02]  /*0210*/  UMOV UR6, 0x7 ;  /* 0x0000000700067882 */ /* 0x000fe40000000000 */
[----:B------:R-:W-:-:S04]  /*0220*/  UIADD3 UR6, -UR6, 0x100000, URZ ;  /* 0x0010000006067890 */ /* 0x000fc8000fffe13f */
[----:B------:R-:W-:Y:S02]  /*0230*/  USHF.L.U32 UR7, UR6, 0xb, URZ ;  /* 0x0000000b06077899 */ /* 0x000fe4000800063f */
[----:B------:R-:W-:Y:S02]  /*0240*/  USHF.L.U32 UR6, UR6, 0x1, URZ ;  /* 0x0000000106067899 */ /* 0x000fe4000800063f */
[----:B0-----:R-:W-:Y:S02]  /*0250*/  ULEA UR8, UR8, UR4, 0x18 ;  /* 0x0000000408087291 */ /* 0x001fe4000f8ec03f */
[----:B------:R-:W-:-:S04]  /*0260*/  UIADD3 UR4, -UR5, 0x100000, URZ ;  /* 0x0010000005047890 */ /* 0x000fc8000fffe13f */
[----:B------:R-:W-:Y:S02]  /*0270*/  USHF.L.U32 UR5, UR4, 0xb, URZ ;  /* 0x0000000b04057899 */ /* 0x000fe4000800063f */
[----:B------:R-:W-:Y:S01]  /*0280*/  USHF.L.U32 UR4, UR4, 0x1, URZ ;  /* 0x0000000104047899 */ /* 0x000fe2000800063f */
[----:B------:R-:W0:Y:S11]  /*0290*/  FENCE.VIEW.ASYNC.S ;  /* 0x00000000000073c6 */ /* 0x000e360000000000 */
[----:B0-----:R0:W1:Y:S01]  /*02a0*/  SYNCS.EXCH.64 URZ, [UR8], UR4 ;  /* 0x00000004083f75b2 */ /* 0x0010620008000100 */
[----:B------:R0:W2:Y:S01]  /*02b0*/  SYNCS.EXCH.64 URZ, [UR8+0xe0], UR6 ;  /* 0x0000e006083f75b2 */ /* 0x0000a20008000100 */
[----:B------:R0:W3:Y:S01]  /*02c0*/  SYNCS.EXCH.64 URZ, [UR8+0x8], UR4 ;  /* 0x00000804083f75b2 */ /* 0x0000e20008000100 */
[----:B------:R0:W4:Y:S01]  /*02d0*/  SYNCS.EXCH.64 URZ, [UR8+0xe8], UR6 ;  /* 0x0000e806083f75b2 */ /* 0x0001220008000100 */
[----:B------:R0:W0:Y:S01]  /*02e0*/  SYNCS.EXCH.64 URZ, [UR8+0x10], UR4 ;  /* 0x00001004083f75b2 */ /* 0x0000220008000100 */
        /* <DEDUP_REMOVED lines=51> */
[----:B-1234-:R-:W-:Y:S01]  /*0620*/  NOP ;  /* 0x0000000000007918 */ /* 0x01efe20000000000 */
.L_x_3:
[----:B0-----:R-:W-:Y:S05]  /*0630*/  BSYNC B0 ;  /* 0x0000000000007941 */ /* 0x001fea0003800000 */
.L_x_2:
[----:B------:R-:W0:Y:S01]  /*0640*/  S2UR UR12, SR_CTAID.X ;  /* 0x00000000000c79c3 */ /* 0x000e220000002500 */
[----:B------:R-:W-:Y:S01]  /*0650*/  SHF.R.S32.HI R0, RZ, 0x1f, R3 ;  /* 0x0000001fff007819 */ /* 0x000fe20000011403 */
[----:B------:R-:W1:Y:S01]  /*0660*/  SHFL.IDX PT, R15, R2, RZ, 0x1f ;  /* 0x00001fff020f7589 */ /* 0x000e6200000e0000 */
[----:B------:R-:W-:Y:S02]  /*0670*/  SHF.R.S32.HI R11, RZ, 0x1f, R8 ;  /* 0x0000001fff0b7819 */ /* 0x000fe40000011408 */
[----:B------:R-:W-:Y:S02]  /*0680*/  ELECT P0, URZ, PT ;  /* 0x00000000003f782f */ /* 0x000fe40003800000 */
[----:B------:R-:W-:Y:S01]  /*0690*/  LEA.HI R6, R0, R3, RZ, 0x3 ;  /* 0x0000000300067211 */ /* 0x000fe200078f18ff */
[----:B------:R2:W3:Y:S01]  /*06a0*/  SHFL.IDX PT, R13, R2, RZ, 0x1f ;  /* 0x00001fff020d7589 */ /* 0x0004e200000e0000 */
[----:B------:R-:W-:Y:S02]  /*06b0*/  LEA.HI R11, R11, R8, RZ, 0x2 ;  /* 0x000000080b0b7211 */ /* 0x000fe400078f10ff */
[----:B------:R-:W-:-:S02]  /*06c0*/  ELECT P1, URZ, PT ;  /* 0x00000000003f782f */ /* 0x000fc40003820000 */
[--C-:B------:R-:W-:Y:S01]  /*06d0*/  SHF.R.S32.HI R9, RZ, 0x3, R6.reuse ;  /* 0x00000003ff097819 */ /* 0x100fe20000011406 */
[----:B------:R-:W-:Y:S01]  /*06e0*/  ULDC UR4, c[0x0][0x150] ;  /* 0x0000540000047ab9 */ /* 0x000fe20000000800 */
[----:B------:R-:W-:Y:S01]  /*06f0*/  SHF.R.S32.HI R12, RZ, 0x1f, R6 ;  /* 0x0000001fff0c7819 */ /* 0x000fe20000011406 */
[----:B------:R-:W4:Y:S01]  /*0700*/  LDC R14, c[0x0][0x140] ;  /* 0x00005000ff0e7b82 */ /* 0x000f220000000800 */
[----:B------:R-:W5:Y:S01]  /*0710*/  S2R R6, SR_CTAID.Y ;  /* 0x0000000000067919 */ /* 0x000f620000002600 */
[----:B------:R-:W-:Y:S01]  /*0720*/  LOP3.LUT R11, R11, 0x3ffffffc, RZ, 0xc0, !PT ;  /* 0x3ffffffc0b0b7812 */ /* 0x000fe200078ec0ff */
[----:B------:R-:W-:Y:S01]  /*0730*/  UMOV UR11, 0x80 ;  /* 0x00000080000b7882 */ /* 0x000fe20000000000 */
[----:B------:R-:W-:Y:S01]  /*0740*/  LEA.HI R12, R12, R9, RZ, 0x2 ;  /* 0x000000090c0c7211 */ /* 0x000fe200078f10ff */
[----:B------:R-:W-:Y:S01]  /*0750*/  NOP ;  /* 0x0000000000007918 */ /* 0x000fe20000000000 */
[----:B--2---:R-:W-:Y:S01]  /*0760*/  SHF.R.S32.HI R2, RZ, 0x1f, R5 ;  /* 0x0000001fff027819 */ /* 0x004fe20000011405 */
[----:B------:R-:W-:Y:S01]  /*0770*/  IMAD.IADD R11, R8, 0x1, -R11 ;  /* 0x00000001080b7824 */ /* 0x000fe200078e0a0b */
[----:B------:R-:W-:Y:S01]  /*0780*/  LOP3.LUT R12, R12, 0xfffffffc, RZ, 0xc0, !PT ;  /* 0xfffffffc0c0c7812 */ /* 0x000fe200078ec0ff */
[----:B------:R-:W2:Y:S01]  /*0790*/  LDC R25, c[0x0][0x148] ;  /* 0x00005200ff197b82 */ /* 0x000ea20000000800 */
[----:B------:R-:W-:Y:S01]  /*07a0*/  LEA.HI R2, R2, R5, RZ, 0x2 ;  /* 0x0000000502027211 */ /* 0x000fe200078f10ff */
[----:B------:R-:W-:Y:S01]  /*07b0*/  NOP ;  /* 0x0000000000007918 */ /* 0x000fe20000000000 */
[C---:B------:R-:W-:Y:S01]  /*07c0*/  VIADD R35, R10.reuse, 0xffffffff ;  /* 0xffffffff0a237836 */ /* 0x040fe20000000000 */
[----:B------:R-:W-:Y:S01]  /*07d0*/  ISETP.NE.AND P3, PT, R10, RZ, PT ;  /* 0x000000ff0a00720c */ /* 0x000fe20003f65270 */
[----:B------:R-:W-:Y:S01]  /*07e0*/  IMAD.IADD R12, R9, 0x1, -R12 ;  /* 0x00000001090c7824 */ /* 0x000fe200078e0a0c */
[----:B0-----:R-:W-:Y:S01]  /*07f0*/  I2FP.F32.U32 R9, UR12 ;  /* 0x0000000c00097c45 */ /* 0x001fe20008201000 */
[----:B------:R-:W-:Y:S01]  /*0800*/  IMAD.MOV.U32 R57, RZ, RZ, 0x1 ;  /* 0x00000001ff397424 */ /* 0x000fe200078e00ff */
[----:B-1----:R-:W-:Y:S01]  /*0810*/  ISETP.NE.OR P0, PT, R15, RZ, !P0 ;  /* 0x000000ff0f00720c */ /* 0x002fe20004705670 */
[----:B------:R-:W-:Y:S01]  /*0820*/  IMAD R11, R11, 0x4, R12 ;  /* 0x000000040b0b7824 */ /* 0x000fe200078e020c */
[----:B---3--:R-:W-:Y:S01]  /*0830*/  ISETP.NE.OR P1, PT, R13, RZ, !P1 ;  /* 0x000000ff0d00720c */ /* 0x008fe20004f25670 */
[----:B------:R-:W-:Y:S01]  /*0840*/  FMUL R9, R9, UR4 ;  /* 0x0000000409097c20 */ /* 0x000fe20008400000 */
[----:B------:R-:W0:Y:S01]  /*0850*/  LDC R13, c[0x0][0x144] ;  /* 0x00005100ff0d7b82 */ /* 0x000e220000000800 */
[----:B------:R-:W-:Y:S01]  /*0860*/  LOP3.LUT R2, R2, 0xfffffffc, RZ, 0xc0, !PT ;  /* 0xfffffffc02027812 */ /* 0x000fe200078ec0ff */
[----:B------:R-:W-:Y:S01]  /*0870*/  ULDC UR4, c[0x0][0x154] ;  /* 0x0000550000047ab9 */ /* 0x000fe20000000800 */
[----:B------:R-:W-:Y:S01]  /*0880*/  SHF.R.S32.HI R8, RZ, 0x1f, R11 ;  /* 0x0000001fff087819 */ /* 0x000fe2000001140b */
[----:B------:R-:W-:Y:S01]  /*0890*/  IMAD.SHL.U32 R56, R11, 0x4, RZ ;  /* 0x000000040b387824 */ /* 0x000fe200078e00ff */
[----:B------:R-:W1:Y:S01]  /*08a0*/  F2I.U32.TRUNC.NTZ R9, R9 ;  /* 0x0000000900097305 */ /* 0x000e62000020f000 */
[----:B------:R-:W-:Y:S01]  /*08b0*/  IMAD.IADD R5, R5, 0x1, -R2 ;  /* 0x0000000105057824 */ /* 0x000fe200078e0a02 */
[----:B------:R-:W-:-:S02]  /*08c0*/  LEA.HI R8, R8, R11, RZ, 0x2 ;  /* 0x0000000b08087211 */ /* 0x000fc400078f10ff */
[----:B------:R-:W-:Y:S01]  /*08d0*/  VOTEU.ALL UP2, P0 ;  /* 0x00000000003f7886 */ /* 0x000fe20000040000 */
[----:B------:R-:W-:Y:S01]  /*08e0*/  LOP3.LUT R56, R11, 0xc, R56, 0x78, !PT ;  /* 0x0000000c0b387812 */ /* 0x000fe200078e7838 */
[----:B------:R-:W-:Y:S01]  /*08f0*/  VOTEU.ALL UP3, P1 ;  /* 0x00000000003f7886 */ /* 0x000fe20000860000 */
[----:B-----5:R-:W-:Y:S01]  /*0900*/  I2FP.F32.U32 R2, R6 ;  /* 0x0000000600027245 */ /* 0x020fe20000201000 */
[----:B------:R-:W-:Y:S01]  /*0910*/  VOTEU.ALL UP4, P1 ;  /* 0x00000000003f7886 */ /* 0x000fe20000880000 */
[----:B------:R-:W3:Y:S01]  /*0920*/  @!UP2 S2UR UR7, SR_CgaCtaId ;  /* 0x000000000007a9c3 */ /* 0x000ee20000008800 */
[----:B------:R-:W-:Y:S01]  /*0930*/  LOP3.LUT R8, R8, 0xfffffffc, RZ, 0xc0, !PT ;  /* 0xfffffffc08087812 */ /* 0x000fe200078ec0ff */
[----:B------:R-:W-:Y:S01]  /*0940*/  @!UP2 UMOV UR6, 0x400 ;  /* 0x000004000006a882 */ /* 0x000fe20000000000 */
[----:B------:R-:W-:Y:S01]  /*0950*/  FMUL R2, R2, UR4 ;  /* 0x0000000402027c20 */ /* 0x000fe20008400000 */
[----:B------:R-:W-:Y:S01]  /*0960*/  UMOV UR4, 0x20 ;  /* 0x0000002000047882 */ /* 0x000fe20000000000 */
[----:B------:R-:W-:Y:S01]  /*0970*/  @!UP3 UMOV UR9, 0x400 ;  /* 0x000004000009b882 */ /* 0x000fe20000000000 */
[----:B-1----:R-:W-:Y:S01]  /*0980*/  IMAD.MOV R12, RZ, RZ, -R9 ;  /* 0x000000ffff0c7224 */ /* 0x002fe200078e0a09 */
[----:B------:R-:W-:-:S04]  /*0990*/  @!UP2 UIADD3 UR4, -UR4, 0x100000, URZ ;  /* 0x001000000404a890 */ /* 0x000fc8000fffe13f */
[----:B------:R-:W-:Y:S02]  /*09a0*/  @!UP2 USHF.L.U32 UR5, UR4, 0xb, URZ ;  /* 0x0000000b0405a899 */ /* 0x000fe4000800063f */
[----:B------:R-:W-:Y:S01]  /*09b0*/  @!UP2 USHF.L.U32 UR4, UR4, 0x1, URZ ;  /* 0x000000010404a899 */ /* 0x000fe2000800063f */
[----:B------:R-:W1:Y:S01]  /*09c0*/  @!UP3 S2UR UR10, SR_CgaCtaId ;  /* 0x00000000000ab9c3 */ /* 0x000e620000008800 */
[----:B------:R-:W-:Y:S01]  /*09d0*/  IMAD.IADD R8, R11, 0x1, -R8 ;  /* 0x000000010b087824 */ /* 0x000fe200078e0a08 */
[----:B------:R-:W5:Y:S01]  /*09e0*/  F2I.U32.TRUNC.NTZ R2, R2 ;  /* 0x0000000200027305 */ /* 0x000f62000020f000 */
[----:B0-----:R-:W-:Y:S01]  /*09f0*/  IMAD R21, R13, R12, UR12 ;  /* 0x0000000c0d157e24 */ /* 0x001fe2000f8e020c */
[----:B------:R-:W-:Y:S01]  /*0a00*/  VOTEU.ALL UP5, P1 ;  /* 0x00000000003f7886 */ /* 0x000fe200008a0000 */
[----:B----4-:R-:W-:Y:S01]  /*0a10*/  ISETP.EQ.U32.AND P2, PT, R14, 0x1, PT ;  /* 0x000000010e00780c */ /* 0x010fe20003f42070 */
[----:B------:R-:W-:Y:S01]  /*0a20*/  VOTEU.ALL UP0, P0 ;  /* 0x00000000003f7886 */ /* 0x000fe20000000000 */
[----:B------:R-:W-:Y:S01]  /*0a30*/  VOTEU.ALL UP1, P0 ;  /* 0x00000000003f7886 */ /* 0x000fe20000020000 */
[----:B------:R-:W-:Y:S01]  /*0a40*/  ISETP.NE.AND P4, PT, R8, R21, PT ;  /* 0x000000150800720c */ /* 0x000fe20003f85270 */
[----:B------:R0:W4:Y:S01]  /*0a50*/  SHFL.IDX PT, R14, R7, RZ, 0x1f ;  /* 0x00001fff070e7589 */ /* 0x00012200000e0000 */
[----:B------:R-:W-:-:S02]  /*0a60*/  LOP3.LUT P0, RZ, R3, 0x7, RZ, 0xc0, !PT ;  /* 0x0000000703ff7812 */ /* 0x000fc4000780c0ff */
[----:B------:R-:W-:Y:S02]  /*0a70*/  ISETP.GE.U32.AND P6, PT, R35, 0x2, PT ;  /* 0x000000022300780c */ /* 0x000fe40003fc6070 */
[----:B------:R-:W-:Y:S01]  /*0a80*/  ISETP.LT.U32.AND P0, PT, R56, 0x10, !P0 ;  /* 0x000000103800780c */ /* 0x000fe20004701070 */
[----:B---3--:R-:W-:Y:S01]  /*0a90*/  @!UP2 ULEA UR8, UR7, UR6, 0x18 ;  /* 0x000000060708a291 */ /* 0x008fe2000f8ec03f */
[----:B-----5:R-:W-:Y:S01]  /*0aa0*/  IMAD.MOV R20, RZ, RZ, -R2 ;  /* 0x000000ffff147224 */ /* 0x020fe200078e0a02 */
[----:B------:R-:W-:-:S04]  /*0ab0*/  @!UP3 UIADD3 UR6, -UR11, 0x100000, URZ ;  /* 0x001000000b06b890 */ /* 0x000fc8000fffe13f */
[----:B------:R-:W-:Y:S02]  /*0ac0*/  @!UP3 USHF.L.U32 UR7, UR6, 0xb, URZ ;  /* 0x0000000b0607b899 */ /* 0x000fe4000800063f */
[----:B------:R-:W-:Y:S01]  /*0ad0*/  @!UP3 USHF.L.U32 UR6, UR6, 0x1, URZ ;  /* 0x000000010606b899 */ /* 0x000fe2000800063f */
[----:B------:R-:W-:Y:S01]  /*0ae0*/  VOTEU.ALL UP2, P1 ;  /* 0x00000000003f7886 */ /* 0x000fe20000840000 */
[----:B------:R-:W-:Y:S01]  /*0af0*/  @P4 SHF.R.S32.HI R9, RZ, 0x1f, R56 ;  /* 0x0000001fff094819 */ /* 0x000fe20000011438 */
[----:B--2---:R-:W-:Y:S01]  /*0b00*/  IMAD R2, R25, R20, R6 ;  /* 0x0000001419027224 */ /* 0x004fe200078e0206 */
[----:B-1----:R-:W-:Y:S02]  /*0b10*/  @!UP3 ULEA UR9, UR10, UR9, 0x18 ;  /* 0x000000090a09b291 */ /* 0x002fe4000f8ec03f */
[----:B------:R-:W-:Y:S01]  /*0b20*/  @P4 LEA.HI R9, R9, R56, RZ, 0x2 ;  /* 0x0000003809094211 */ /* 0x000fe200078f10ff */
[----:B------:R-:W-:Y:S01]  /*0b30*/  VOTEU.ALL UP3, P1 ;  /* 0x00000000003f7886 */ /* 0x000fe20000860000 */
[----:B------:R-:W-:Y:S01]  /*0b40*/  ISETP.NE.AND P1, PT, R5, 0x3, PT ;  /* 0x000000030500780c */ /* 0x000fe20003f25270 */
[----:B------:R-:W1:Y:S02]  /*0b50*/  FENCE.VIEW.ASYNC.S ;  /* 0x00000000000073c6 */ /* 0x000e640000000000 */
[----:B-1----:R0:W1:Y:S01]  /*0b60*/  @!UP0 SYNCS.EXCH.64 URZ, [UR8+0x1f0], UR4 ;  /* 0x0001f004083f85b2 */ /* 0x0020620008000100 */
[----:B------:R-:W-:-:S02]  /*0b70*/  @P4 SHF.R.S32.HI R9, RZ, 0x2, R9 ;  /* 0x00000002ff094819 */ /* 0x000fc40000011409 */
[----:B------:R-:W-:Y:S02]  /*0b80*/  ISETP.EQ.OR P1, PT, R5, RZ, !P1 ;  /* 0x000000ff0500720c */ /* 0x000fe40004f22670 */
[----:B------:R-:W-:Y:S02]  /*0b90*/  @P4 ISETP.NE.AND P5, PT, R9, R2, PT ;  /* 0x000000020900420c */ /* 0x000fe40003fa5270 */
[----:B------:R-:W-:Y:S02]  /*0ba0*/  ISETP.EQ.AND P1, PT, R10, RZ, P1 ;  /* 0x000000ff0a00720c */ /* 0x000fe40000f22270 */
[----:B------:R-:W-:Y:S02]  /*0bb0*/  SEL R2, RZ, 0x1, !P0 ;  /* 0x00000001ff027807 */ /* 0x000fe40004000000 */
[----:B------:R-:W-:Y:S02]  /*0bc0*/  @P4 SEL R57, RZ, 0x1, P5 ;  /* 0x00000001ff394807 */ /* 0x000fe40002800000 */
[----:B------:R-:W-:-:S02]  /*0bd0*/  SEL R16, RZ, 0x1, !P1 ;  /* 0x00000001ff107807 */ /* 0x000fc40004800000 */
[----:B------:R-:W-:Y:S01]  /*0be0*/  LOP3.LUT R57, R57, R2, RZ, 0xc0, !PT ;  /* 0x0000000239397212 */ /* 0x000fe200078ec0ff */
[----:B------:R0:W2:Y:S01]  /*0bf0*/  @!UP1 SYNCS.EXCH.64 URZ, [UR8+0x1f8], UR4 ;  /* 0x0001f804083f95b2 */ /* 0x0000a20008000100 */
[----:B------:R-:W-:Y:S01]  /*0c00*/  NOP ;  /* 0x0000000000007918 */ /* 0x000fe20000000000 */
[----:B------:R-:W-:Y:S01]  /*0c10*/  SEL R16, R16, 0x2, P6 ;  /* 0x0000000210107807 */ /* 0x000fe20003000000 */
[----:B------:R0:W3:Y:S01]  /*0c20*/  @!UP2 SYNCS.EXCH.64 URZ, [UR9+0x1d0], UR6 ;  /* 0x0001d006093fa5b2 */ /* 0x0000e20008000100 */
[----:B------:R0:W0:Y:S01]  /*0c30*/  @!UP3 SYNCS.EXCH.64 URZ, [UR9+0x1d8], UR6 ;  /* 0x0001d806093fb5b2 */ /* 0x0000220008000100 */
[----:B------:R0:W0:Y:S01]  /*0c40*/  @!UP4 SYNCS.EXCH.64 URZ, [UR9+0x1e0], UR6 ;  /* 0x0001e006093fc5b2 */ /* 0x0000220008000100 */
[----:B------:R0:W0:Y:S01]  /*0c50*/  @!UP5 SYNCS.EXCH.64 URZ, [UR9+0x1e8], UR6 ;  /* 0x0001e806093fd5b2 */ /* 0x0000220008000100 */
[----:B------:R-:W-:Y:S01]  /*0c60*/  NOP ;  /* 0x0000000000007918 */ /* 0x000fe20000000000 */
[----:B-1--4-:R-:W-:Y:S05]  /*0c70*/  @!P2 BRA `(.L_x_4) ;  /* 0x000000000008a947 */ /* 0x012fea0003800000 */
[----:B0-23--:R-:W-:Y:S01]  /*0c80*/  UCGABAR_ARV ;  /* 0x00000000000079c7 */ /* 0x00dfe20008000000 */
[----:B------:R-:W-:Y:S05]  /*0c90*/  BRA `(.L_x_5) ;  /* 0x0000000000047947 */ /* 0x000fea0003800000 */
.L_x_4:
[----:B0-23--:R-:W-:Y:S01]  /*0ca0*/  NOP ;  /* 0x0000000000007918 */ /* 0x00dfe20000000000 */
.L_x_5:
[----:B------:R-:W-:Y:S01]  /*0cb0*/  ULDC.64 UR4, c[0x0][0x598] ;  /* 0x0001660000047ab9 */ /* 0x000fe20000000a00 */
[----:B------:R-:W-:Y:S01]  /*0cc0*/  ULDC.64 UR36, c[0x0][0x208] ;  /* 0x0000820000247ab9 */ /* 0x000fe20000000a00 */
[----:B------:R-:W-:-:S04]  /*0cd0*/  ISETP.NE.U32.AND P0, PT, RZ, UR4, PT ;  /* 0x00000004ff007c0c */ /* 0x000fc8000bf05070 */
[----:B------:R-:W-:-:S13]  /*0ce0*/  ISETP.NE.AND.EX P0, PT, RZ, UR5, PT, P0 ;  /* 0x00000005ff007c0c */ /* 0x000fda000bf05300 */
[----:B------:R-:W-:Y:S05]  /*0cf0*/  @!P0 BRA `(.L_x_6) ;  /* 0x00000000001c8947 */ /* 0x000fea0003800000 */
[----:B------:R-:W0:Y:S02]  /*0d00*/  LDC.64 R8, c[0x0][0x598] ;  /* 0x00016600ff087b82 */ /* 0x000e240000000a00 */
[----:B0-----:R-:W2:Y:S02]  /*0d10*/  LDG.E.64 R8, desc[UR36][R8.64] ;  /* 0x0000002408087981 */ /* 0x001ea4000c1e1b00 */
[----:B--2---:R-:W-:-:S04]  /*0d20*/  ISETP.NE.U32.AND P0, PT, R8, RZ, PT ;  /* 0x000000ff0800720c */ /* 0x004fc80003f05070 */
[----:B------:R-:W-:-:S13]  /*0d30*/  ISETP.NE.AND.EX P0, PT, R9, RZ, PT, P0 ;  /* 0x000000ff0900720c */ /* 0x000fda0003f05300 */
[----:B------:R-:W-:Y:S05]  /*0d40*/  @!P0 BRA `(.L_x_6) ;  /* 0x0000000000088947 */ /* 0x000fea0003800000 */
[----:B------:R0:W5:Y:S01]  /*0d50*/  LD.E R58, desc[UR36][R8.64] ;  /* 0x00000024083a7980 */ /* 0x000162000c101900 */
[----:B------:R-:W-:Y:S05]  /*0d60*/  BRA `(.L_x_7) ;  /* 0x0000000000247947 */ /* 0x000fea0003800000 */
.L_x_6:
[----:B------:R-:W-:Y:S02]  /*0d70*/  ULDC.64 UR4, c[0x0][0x588] ;  /* 0x0001620000047ab9 */ /* 0x000fe40000000a00 */
[----:B------:R-:W-:-:S04]  /*0d80*/  ISETP.NE.U32.AND P0, PT, RZ, UR4, PT ;  /* 0x00000004ff007c0c */ /* 0x000fc8000bf05070 */
[----:B------:R-:W-:-:S13]  /*0d90*/  ISETP.NE.AND.EX P0, PT, RZ, UR5, PT, P0 ;  /* 0x00000005ff007c0c */ /* 0x000fda000bf05300 */
[----:B------:R-:W-:Y:S05]  /*0da0*/  @!P0 BRA `(.L_x_8) ;  /* 0x00000000000c8947 */ /* 0x000fea0003800000 */
[----:B------:R-:W0:Y:S02]  /*0db0*/  LDC.64 R58, c[0x0][0x588] ;  /* 0x00016200ff3a7b82 */ /* 0x000e240000000a00 */
[----:B0-----:R1:W5:Y:S01]  /*0dc0*/  LDG.E R58, desc[UR36][R58.64] ;  /* 0x000000243a3a7981 */ /* 0x001362000c1e1900 */
[----:B------:R-:W-:Y:S05]  /*0dd0*/  BRA `(.L_x_7) ;  /* 0x0000000000087947 */ /* 0x000fea0003800000 */
.L_x_8:
[----:B------:R-:W-:Y:S02]  /*0de0*/  ULDC UR4, c[0x0][0x580] ;  /* 0x0001600000047ab9 */ /* 0x000fe40000000800 */
[----:B------:R-:W-:-:S07]  /*0df0*/  IMAD.U32 R58, RZ, RZ, UR4 ;  /* 0x00000004ff3a7e24 */ /* 0x000fce000f8e00ff */
.L_x_7:
[----:B------:R-:W-:Y:S02]  /*0e00*/  ULDC.64 UR4, c[0x0][0x5a0] ;  /* 0x0001680000047ab9 */ /* 0x000fe40000000a00 */
[----:B------:R-:W-:-:S04]  /*0e10*/  ISETP.NE.U32.AND P0, PT, RZ, UR4, PT ;  /* 0x00000004ff007c0c */ /* 0x000fc8000bf05070 */
[----:B------:R-:W-:-:S13]  /*0e20*/  ISETP.NE.AND.EX P0, PT, RZ, UR5, PT, P0 ;  /* 0x00000005ff007c0c */ /* 0x000fda000bf05300 */
[----:B------:R-:W-:Y:S05]  /*0e30*/  @!P0 BRA `(.L_x_9) ;  /* 0x00000000001c8947 */ /* 0x000fea0003800000 */
[----:B0-----:R-:W0:Y:S02]  /*0e40*/  LDC.64 R8, c[0x0][0x5a0] ;  /* 0x00016800ff087b82 */ /* 0x001e240000000a00 */
[----:B0-----:R-:W2:Y:S02]  /*0e50*/  LDG.E.64 R8, desc[UR36][R8.64] ;  /* 0x0000002408087981 */ /* 0x001ea4000c1e1b00 */
[----:B--2---:R-:W-:-:S04]  /*0e60*/  ISETP.NE.U32.AND P0, PT, R8, RZ, PT ;  /* 0x000000ff0800720c */ /* 0x004fc80003f05070 */
[----:B------:R-:W-:-:S13]  /*0e70*/  ISETP.NE.AND.EX P0, PT, R9, RZ, PT, P0 ;  /* 0x000000ff0900720c */ /* 0x000fda0003f05300 */
[----:B------:R-:W-:Y:S05]  /*0e80*/  @!P0 BRA `(.L_x_9) ;  /* 0x0000000000088947 */ /* 0x000fea0003800000 */
[----:B-1----:R0:W5:Y:S01]  /*0e90*/  LD.E R59, desc[UR36][R8.64] ;  /* 0x00000024083b7980 */ /* 0x002162000c101900 */
[----:B------:R-:W-:Y:S05]  /*0ea0*/  BRA `(.L_x_10) ;  /* 0x0000000000247947 */ /* 0x000fea0003800000 */
.L_x_9:
[----:B------:R-:W-:Y:S02]  /*0eb0*/  ULDC.64 UR4, c[0x0][0x590] ;  /* 0x0001640000047ab9 */ /* 0x000fe40000000a00 */
[----:B------:R-:W-:-:S04]  /*0ec0*/  ISETP.NE.U32.AND P0, PT, RZ, UR4, PT ;  /* 0x00000004ff007c0c */ /* 0x000fc8000bf05070 */
[----:B------:R-:W-:-:S13]  /*0ed0*/  ISETP.NE.AND.EX P0, PT, RZ, UR5, PT, P0 ;  /* 0x00000005ff007c0c */ /* 0x000fda000bf05300 */
[----:B------:R-:W-:Y:S05]  /*0ee0*/  @!P0 BRA `(.L_x_11) ;  /* 0x00000000000c8947 */ /* 0x000fea0003800000 */
[----:B0-----:R-:W1:Y:S02]  /*0ef0*/  LDC.64 R8, c[0x0][0x590] ;  /* 0x00016400ff087b82 */ /* 0x001e640000000a00 */
[----:B-1----:R1:W5:Y:S01]  /*0f00*/  LDG.E R59, desc[UR36][R8.64] ;  /* 0x00000024083b7981 */ /* 0x002362000c1e1900 */
[----:B------:R-:W-:Y:S05]  /*0f10*/  BRA `(.L_x_10) ;  /* 0x0000000000087947 */ /* 0x000fea0003800000 */
.L_x_11:
[----:B------:R-:W-:Y:S02]  /*0f20*/  ULDC UR4, c[0x0][0x584] ;  /* 0x0001610000047ab9 */ /* 0x000fe40000000800 */
[----:B-1----:R-:W-:-:S07]  /*0f30*/  IMAD.U32 R59, RZ, RZ, UR4 ;  /* 0x00000004ff3b7e24 */ /* 0x002fce000f8e00ff */
.L_x_10:
[----:B------:R-:W2:Y:S01]  /*0f40*/  LDC R2, c[0x0][0x65c] ;  /* 0x00019700ff027b82 */ /* 0x000ea20000000800 */
[----:B------:R-:W-:Y:S01]  /*0f50*/  ULDC UR6, c[0x0][0x28c] ;  /* 0x0000a30000067ab9 */ /* 0x000fe20000000800 */
[----:B------:R-:W-:Y:S01]  /*0f60*/  ISETP.NE.AND P0, PT, R10, 0x2, PT ;  /* 0x000000020a00780c */ /* 0x000fe20003f05270 */
[----:B------:R-:W-:Y:S01]  /*0f70*/  UIADD3 UR6, UR6, 0x3f, URZ ;  /* 0x0000003f06067890 */ /* 0x000fe2000fffe03f */
[----:B01----:R-:W-:Y:S01]  /*0f80*/  IMAD.U32 R8, RZ, RZ, UR12 ;  /* 0x0000000cff087e24 */ /* 0x003fe2000f8e00ff */
[----:B------:R-:W-:Y:S01]  /*0f90*/  UMOV UR39, URZ ;  /* 0x0000003f00277c82 */ /* 0x000fe20008000000 */
[----:B------:R-:W-:Y:S01]  /*0fa0*/  IMAD.MOV.U32 R9, RZ, RZ, RZ ;  /* 0x000000ffff097224 */ /* 0x000fe200078e00ff */
[----:B------:R-:W-:Y:S01]  /*0fb0*/  USHF.R.S32.HI UR7, URZ, 0x1f, UR6 ;  /* 0x0000001f3f077899 */ /* 0x000fe20008011406 */
[----:B------:R-:W-:Y:S01]  /*0fc0*/  UMOV UR38, URZ ;  /* 0x0000003f00267c82 */ /* 0x000fe20008000000 */
[----:B------:R-:W-:Y:S02]  /*0fd0*/  ULDC.64 UR8, c[0x0][0x650] ;  /* 0x0001940000087ab9 */ /* 0x000fe40000000a00 */
[----:B------:R-:W-:-:S04]  /*0fe0*/  ULEA.HI UR7, UR7, UR6, URZ, 0x6 ;  /* 0x0000000607077291 */ /* 0x000fc8000f8f303f */
[----:B------:R-:W-:Y:S01]  /*0ff0*/  USHF.R.S32.HI UR40, URZ, 0x6, UR7 ;  /* 0x000000063f287899 */ /* 0x000fe20008011407 */
[----:B--2---:R-:W-:-:S13]  /*1000*/  ISETP.NE.AND P1, PT, R2, 0x1, PT ;  /* 0x000000010200780c */ /* 0x004fda0003f25270 */
[----:B------:R-:W0:Y:S01]  /*1010*/  @P1 LDC R19, c[0x0][0x10] ;  /* 0x00000400ff131b82 */ /* 0x000e220000000800 */
[----:B------:R-:W-:Y:S02]  /*1020*/  @P1 IMAD.MOV.U32 R7, RZ, RZ, RZ ;  /* 0x000000ffff071224 */ /* 0x000fe400078e00ff */
[----:B------:R-:W-:-:S05]  /*1030*/  @P1 IMAD.MOV.U32 R17, RZ, RZ, RZ ;  /* 0x000000ffff111224 */ /* 0x000fca00078e00ff */
[----:B------:R-:W1:Y:S01]  /*1040*/  @!P1 LDC R11, c[0x0][0xc] ;  /* 0x00000300ff0b9b82 */ /* 0x000e620000000800 */
[----:B------:R-:W-:Y:S01]  /*1050*/  ULDC UR4, c[0x0][0xc] ;  /* 0x0000030000047ab9 */ /* 0x000fe20000000800 */
[----:B------:R-:W-:Y:S02]  /*1060*/  ULDC UR5, c[0x0][0x10] ;  /* 0x0000040000057ab9 */ /* 0x000fe40000000800 */
[----:B------:R-:W-:-:S04]  /*1070*/  UIMAD.WIDE.U32 UR4, UR4, UR5, URZ ;  /* 0x00000005040472a5 */ /* 0x000fc8000f8e003f */
[----:B------:R-:W2:Y:S01]  /*1080*/  LDC R2, c[0x0][0x14] ;  /* 0x00000500ff027b82 */ /* 0x000ea20000000800 */
[----:B0-----:R-:W-:-:S04]  /*1090*/  @P1 IMAD.WIDE.U32 R18, R19, UR12, R6 ;  /* 0x0000000c13121c25 */ /* 0x001fc8000f8e0006 */
[----:B------:R-:W-:Y:S02]  /*10a0*/  @P1 IMAD.IADD R17, R19, 0x1, R17 ;  /* 0x0000000113111824 */ /* 0x000fe400078e0211 */
[----:B-1----:R-:W-:-:S04]  /*10b0*/  @!P1 IMAD.WIDE.U32 R8, R6, R11, R8 ;  /* 0x0000000b06089225 */ /* 0x002fc800078e0008 */
[----:B------:R-:W-:Y:S02]  /*10c0*/  @!P1 IMAD.MOV.U32 R18, RZ, RZ, R8 ;  /* 0x000000ffff129224 */ /* 0x000fe400078e0008 */
[----:B------:R-:W-:Y:S02]  /*10d0*/  @!P1 IMAD.MOV.U32 R17, RZ, RZ, R9 ;  /* 0x000000ffff119224 */ /* 0x000fe400078e0009 */
[----:B--2---:R-:W-:-:S04]  /*10e0*/  IMAD.WIDE.U32 R12, R2, UR4, RZ ;  /* 0x00000004020c7c25 */ /* 0x004fc8000f8e00ff */
[----:B------:R-:W-:Y:S01]  /*10f0*/  IMAD R23, R2, UR5, RZ ;  /* 0x0000000502177c24 */ /* 0x000fe2000f8e02ff */
[----:B------:R0:W-:Y:S03]  /*1100*/  STL.64 [R1], R12 ;  /* 0x0000000c01007387 */ /* 0x0001e60000100a00 */
[----:B------:R-:W-:Y:S01]  /*1110*/  IMAD.IADD R23, R13, 0x1, R23 ;  /* 0x000000010d177824 */ /* 0x000fe200078e0217 */
[----:B------:R-:W-:Y:S06]  /*1120*/  @P0 BRA `(.L_x_12) ;  /* 0x0000000000200947 */ /* 0x000fec0003800000 */
[----:B------:R-:W-:Y:S01]  /*1130*/  UISETP.GE.U32.AND UP0, UPT, UR40, 0x1c, UPT ;  /* 0x0000001c2800788c */ /* 0x000fe2000bf06070 */
[----:B------:R-:W-:Y:S01]  /*1140*/  IADD3 R18, P0, R18, R12, RZ ;  /* 0x0000000c12127210 */ /* 0x000fe20007f1e0ff */
[----:B------:R-:W-:Y:S01]  /*1150*/  USHF.R.U32.HI UR4, URZ, 0x2, UR40 ;  /* 0x000000023f047899 */ /* 0x000fe20008011628 */
[----:B------:R-:W-:-:S03]  /*1160*/  UMOV UR38, URZ ;  /* 0x0000003f00267c82 */ /* 0x000fc60008000000 */
[----:B------:R-:W-:Y:S01]  /*1170*/  UIMAD.WIDE.U32 UR4, UR4, 0x24924925, URZ ;  /* 0x24924925040478a5 */ /* 0x000fe2000f8e003f */
[----:B------:R-:W-:-:S03]  /*1180*/  IMAD.X R17, R23, 0x1, R17, P0 ;  /* 0x0000000117117824 */ /* 0x000fc600000e0611 */
[----:B------:R-:W-:Y:S02]  /*1190*/  UIMAD UR39, UR5, -0x1c, UR40 ;  /* 0xffffffe4052778a4 */ /* 0x000fe4000f8e0228 */
[----:B------:R-:W-:-:S12]  /*11a0*/  @UP0 ULOP3.LUT UR38, UR5, 0x1, URZ, 0xc0, !UPT ;  /* 0x0000000105260892 */ /* 0x000fd8000f8ec03f */
.L_x_12:
[----:B------:R-:W-:Y:S01]  /*11b0*/  ISETP.GE.U32.AND P0, PT, R18, UR8, PT ;  /* 0x0000000812007c0c */ /* 0x000fe2000bf06070 */
[----:B------:R-:W-:Y:S01]  /*11c0*/  IMAD.MOV.U32 R19, RZ, RZ, -0x1 ;  /* 0xffffffffff137424 */ /* 0x000fe200078e00ff */
[----:B------:R-:W-:Y:S01]  /*11d0*/  PRMT R8, RZ, 0x7610, R8 ;  /* 0x00007610ff087816 */ /* 0x000fe20000000008 */
[----:B------:R-:W-:Y:S01]  /*11e0*/  IMAD.MOV.U32 R22, RZ, RZ, -0x1 ;  /* 0xffffffffff167424 */ /* 0x000fe200078e00ff */
[----:B------:R-:W-:Y:S01]  /*11f0*/  ISETP.GE.U32.AND.EX P0, PT, R17, UR9, PT, P0 ;  /* 0x0000000911007c0c */ /* 0x000fe2000bf06100 */
[----:B------:R-:W-:-:S12]  /*1200*/  IMAD.MOV.U32 R2, RZ, RZ, -0x1 ;  /* 0xffffffffff027424 */ /* 0x000fd800078e00ff */
[----:B------:R-:W-:Y:S05]  /*1210*/  @P0 BRA `(.L_x_13) ;  /* 0x00000004002c0947 */ /* 0x000fea0003800000 */
[----:B------:R-:W1:Y:S01]  /*1220*/  LDC.64 R26, c[0x0][0x628] ;  /* 0x00018a00ff1a7b82 */ /* 0x000e620000000a00 */
[----:B------:R-:W-:Y:S02]  /*1230*/  IMAD.MOV.U32 R8, RZ, RZ, R18 ;  /* 0x000000ffff087224 */ /* 0x000fe400078e0012 */
[----:B------:R-:W-:-:S05]  /*1240*/  IMAD.MOV.U32 R9, RZ, RZ, R17 ;  /* 0x000000ffff097224 */ /* 0x000fca00078e0011 */
[----:B------:R-:W2:Y:S08]  /*1250*/  LDC R2, c[0x0][0x630] ;  /* 0x00018c00ff027b82 */ /* 0x000eb00000000800 */
[----:B------:R-:W3:Y:S01]  /*1260*/  LDC.64 R28, c[0x0][0x620] ;  /* 0x00018800ff1c7b82 */ /* 0x000ee20000000a00 */
[----:B-1----:R-:W-:-:S04]  /*1270*/  ISETP.NE.U32.AND P0, PT, R26, RZ, PT ;  /* 0x000000ff1a00720c */ /* 0x002fc80003f05070 */
[----:B------:R-:W-:-:S13]  /*1280*/  ISETP.NE.AND.EX P0, PT, R27, RZ, PT, P0 ;  /* 0x000000ff1b00720c */ /* 0x000fda0003f05300 */
[----:B--23--:R-:W-:Y:S05]  /*1290*/  @!P0 BRA `(.L_x_14) ;  /* 0x0000000000288947 */ /* 0x00cfea0003800000 */
[----:B0-----:R-:W0:Y:S02]  /*12a0*/  LDC R13, c[0x0][0x634] ;  /* 0x00018d00ff0d7b82 */ /* 0x001e240000000800 */
[----:B0-----:R-:W-:-:S05]  /*12b0*/  IADD3 R13, P0, R18, R13, RZ ;  /* 0x0000000d120d7210 */ /* 0x001fca0007f1e0ff */
[----:B------:R-:W-:-:S04]  /*12c0*/  IMAD.X R15, RZ, RZ, R17, P0 ;  /* 0x000000ffff0f7224 */ /* 0x000fc800000e0611 */
[----:B------:R-:W-:-:S04]  /*12d0*/  IMAD.WIDE.U32 R8, R15, R26, RZ ;  /* 0x0000001a0f087225 */ /* 0x000fc800078e00ff */
[----:B------:R-:W-:-:S04]  /*12e0*/  IMAD.WIDE.U32 R10, P0, R13, R27, R8 ;  /* 0x0000001b0d0a7225 */ /* 0x000fc80007800008 */
[----:B------:R-:W-:-:S04]  /*12f0*/  IMAD.WIDE.U32 R8, R13, R26, RZ ;  /* 0x0000001a0d087225 */ /* 0x000fc800078e00ff */
[----:B------:R-:W-:Y:S01]  /*1300*/  IMAD.X R13, RZ, RZ, RZ, P0 ;  /* 0x000000ffff0d7224 */ /* 0x000fe200000e06ff */
[----:B------:R-:W-:Y:S01]  /*1310*/  IADD3 RZ, P0, R9, R10, RZ ;  /* 0x0000000a09ff7210 */ /* 0x000fe20007f1e0ff */
[----:B------:R-:W-:-:S04]  /*1320*/  IMAD.MOV.U32 R12, RZ, RZ, R11 ;  /* 0x000000ffff0c7224 */ /* 0x000fc800078e000b */
[----:B------:R-:W-:-:S08]  /*1330*/  IMAD.WIDE.U32.X R8, R15, R27, R12, P0 ;  /* 0x0000001b0f087225 */ /* 0x000fd000000e040c */
.L_x_14:
[----:B------:R-:W1:Y:S01]  /*1340*/  LDC.64 R32, c[0x0][0x640] ;  /* 0x00019000ff207b82 */ /* 0x000e620000000a00 */
[-C--:B------:R-:W-:Y:S01]  /*1350*/  SHF.R.U64 R30, R8, R2.reuse, R9 ;  /* 0x00000002081e7219 */ /* 0x080fe20000001209 */
[----:B------:R-:W-:Y:S01]  /*1360*/  IMAD.MOV.U32 R19, RZ, RZ, R17 ;  /* 0x000000ffff137224 */ /* 0x000fe200078e0011 */
[----:B------:R-:W-:Y:S01]  /*1370*/  SHF.R.U32.HI R2, RZ, R2, R9 ;  /* 0x00000002ff027219 */ /* 0x000fe20000011609 */
[----:B------:R-:W-:Y:S01]  /*1380*/  IMAD.MOV.U32 R26, RZ, RZ, 0x1 ;  /* 0x00000001ff1a7424 */ /* 0x000fe200078e00ff */
[----:B------:R-:W-:-:S03]  /*1390*/  IADD3 R11, P0, RZ, -R30, RZ ;  /* 0x8000001eff0b7210 */ /* 0x000fc60007f1e0ff */
[----:B------:R-:W2:Y:S02]  /*13a0*/  LDC R10, c[0x0][0x618] ;  /* 0x00018600ff0a7b82 */ /* 0x000ea40000000800 */
[----:B------:R-:W-:-:S04]  /*13b0*/  IMAD.X R9, RZ, RZ, ~R2, P0 ;  /* 0x000000ffff097224 */ /* 0x000fc800000e0e02 */
[-C--:B------:R-:W-:Y:S02]  /*13c0*/  IMAD R2, R9, R28.reuse, RZ ;  /* 0x0000001c09027224 */ /* 0x080fe400078e02ff */
[----:B0-----:R-:W0:Y:S01]  /*13d0*/  LDC R13, c[0x0][0x608] ;  /* 0x00018200ff0d7b82 */ /* 0x001e220000000800 */
[----:B------:R-:W-:-:S04]  /*13e0*/  IMAD.WIDE.U32 R8, R11, R28, R18 ;  /* 0x0000001c0b087225 */ /* 0x000fc800078e0012 */
[----:B------:R-:W-:Y:S02]  /*13f0*/  IMAD R11, R11, R29, R2 ;  /* 0x0000001d0b0b7224 */ /* 0x000fe400078e0202 */
[----:B------:R-:W-:Y:S01]  /*1400*/  IMAD.MOV.U32 R2, RZ, RZ, -0x1 ;  /* 0xffffffffff027424 */ /* 0x000fe200078e00ff */
[----:B------:R-:W3:Y:S01]  /*1410*/  LDC R31, c[0x0][0x658] ;  /* 0x00019600ff1f7b82 */ /* 0x000ee20000000800 */
[----:B------:R-:W-:Y:S01]  /*1420*/  IMAD.IADD R9, R9, 0x1, R11 ;  /* 0x0000000109097824 */ /* 0x000fe200078e020b */
[----:B-1----:R-:W-:-:S04]  /*1430*/  ISETP.NE.U32.AND P0, PT, R32, RZ, PT ;  /* 0x000000ff2000720c */ /* 0x002fc80003f05070 */
[----:B------:R-:W-:Y:S02]  /*1440*/  ISETP.NE.AND.EX P0, PT, R33, RZ, PT, P0 ;  /* 0x000000ff2100720c */ /* 0x000fe40003f05300 */
[----:B------:R-:W1:Y:S01]  /*1450*/  LDC R29, c[0x0][0x600] ;  /* 0x00018000ff1d7b82 */ /* 0x000e620000000800 */
[-CC-:B--2---:R-:W-:Y:S02]  /*1460*/  SHF.R.U64 R27, R8, R10.reuse, R9.reuse ;  /* 0x0000000a081b7219 */ /* 0x184fe40000001209 */
[----:B------:R-:W-:-:S05]  /*1470*/  SHF.R.U32.HI R8, RZ, R10, R9 ;  /* 0x0000000aff087219 */ /* 0x000fca0000011609 */
[----:B------:R-:W2:Y:S01]  /*1480*/  LDC R22, c[0x0][0x648] ;  /* 0x00019200ff167b82 */ /* 0x000ea20000000800 */
[-CC-:B0-----:R-:W-:Y:S02]  /*1490*/  SHF.R.U64 R34, R27, R13.reuse, R8.reuse ;  /* 0x0000000d1b227219 */ /* 0x181fe40000001208 */
[----:B------:R-:W-:-:S05]  /*14a0*/  SHF.R.U32.HI R8, RZ, R13, R8 ;  /* 0x0000000dff087219 */ /* 0x000fca0000011608 */
[----:B------:R-:W0:Y:S01]  /*14b0*/  LDC R24, c[0x0][0x638] ;  /* 0x00018e00ff187b82 */ /* 0x000e220000000800 */
[-CC-:B---3--:R-:W-:Y:S02]  /*14c0*/  SHF.R.U64 R36, R34, R31.reuse, R8.reuse ;  /* 0x0000001f22247219 */ /* 0x188fe40000001208 */
[-C--:B------:R-:W-:Y:S02]  /*14d0*/  SHF.L.U32 R2, R2, R31.reuse, RZ ;  /* 0x0000001f02027219 */ /* 0x080fe400000006ff */
[----:B------:R-:W-:Y:S01]  /*14e0*/  SHF.R.U32.HI R9, RZ, R31, R8 ;  /* 0x0000001fff097219 */ /* 0x000fe20000011608 */
[----:B------:R-:W-:Y:S01]  /*14f0*/  IMAD.MOV.U32 R8, RZ, RZ, R36 ;  /* 0x000000ffff087224 */ /* 0x000fe200078e0024 */
[----:B------:R-:W-:Y:S01]  /*1500*/  LOP3.LUT R15, RZ, R2, RZ, 0x33, !PT ;  /* 0x00000002ff0f7212 */ /* 0x000fe200078e33ff */
[----:B------:R-:W3:Y:S01]  /*1510*/  LDC R28, c[0x0][0x610] ;  /* 0x00018400ff1c7b82 */ /* 0x000ee20000000800 */
[----:B------:R-:W-:Y:S05]  /*1520*/  @!P0 BRA `(.L_x_15) ;  /* 0x0000000000288947 */ /* 0x000fea0003800000 */
[----:B------:R-:W4:Y:S02]  /*1530*/  LDC R13, c[0x0][0x64c] ;  /* 0x00019300ff0d7b82 */ /* 0x000f240000000800 */
[----:B----4-:R-:W-:-:S05]  /*1540*/  IADD3 R13, P0, R36, R13, RZ ;  /* 0x0000000d240d7210 */ /* 0x010fca0007f1e0ff */
        /* <DEDUP_REMOVED lines=8> */
.L_x_15:
[----:B--2---:R-:W-:Y:S01]  /*15d0*/  SHF.R.U64 R7, R8, R22, R9 ;  /* 0x0000001608077219 */ /* 0x004fe20000001209 */
[----:B-1----:R-:W-:Y:S01]  /*15e0*/  VIADD R8, R29, 0xffffffff ;  /* 0xffffffff1d087836 */ /* 0x002fe20000000000 */
[----:B------:R-:W-:Y:S01]  /*15f0*/  SHF.L.U32 R2, R26, R31, RZ ;  /* 0x0000001f1a027219 */ /* 0x000fe200000006ff */
[----:B------:R-:W-:Y:S01]  /*1600*/  @P1 IMAD R21, R25, R20, R6 ;  /* 0x0000001419151224 */ /* 0x000fe200078e0206 */
[----:B------:R-:W-:Y:S01]  /*1610*/  LOP3.LUT R15, R34, R15, RZ, 0xc0, !PT ;  /* 0x0000000f220f7212 */ /* 0x000fe200078ec0ff */
[----:B------:R-:W-:Y:S01]  /*1620*/  IMAD.MOV R9, RZ, RZ, -R7 ;  /* 0x000000ffff097224 */ /* 0x000fe200078e0a07 */
[----:B------:R-:W-:-:S03]  /*1630*/  LOP3.LUT R8, R27, R8, RZ, 0xc0, !PT ;  /* 0x000000081b087212 */ /* 0x000fc600078ec0ff */
[----:B------:R-:W-:Y:S02]  /*1640*/  IMAD R6, R2, R7, R15 ;  /* 0x0000000702067224 */ /* 0x000fe400078e020f */
[----:B0-----:R-:W-:Y:S02]  /*1650*/  IMAD R2, R9, R24, R36 ;  /* 0x0000001809027224 */ /* 0x001fe400078e0224 */
[----:B---3--:R-:W-:Y:S02]  /*1660*/  IMAD R19, R6, R28, R21 ;  /* 0x0000001c06137224 */ /* 0x008fe400078e0215 */
[----:B------:R-:W-:Y:S02]  /*1670*/  IMAD R2, R2, R29, R8 ;  /* 0x0000001d02027224 */ /* 0x000fe400078e0208 */
[----:B------:R-:W-:-:S03]  /*1680*/  IMAD.MOV.U32 R6, RZ, RZ, 0x1 ;  /* 0x00000001ff067424 */ /* 0x000fc600078e00ff */
[----:B------:R-:W-:Y:S02]  /*1690*/  SEL R22, R2, R19, !P1 ;  /* 0x0000001302167207 */ /* 0x000fe40004800000 */
[----:B------:R-:W-:Y:S01]  /*16a0*/  SEL R19, R19, R2, !P1 ;  /* 0x0000000213137207 */ /* 0x000fe20004800000 */
[----:B------:R-:W-:Y:S01]  /*16b0*/  IMAD.MOV.U32 R2, RZ, RZ, R30 ;  /* 0x000000ffff027224 */ /* 0x000fe200078e001e */
[----:B------:R-:W-:-:S07]  /*16c0*/  PRMT R8, R6, 0x7610, R8 ;  /* 0x0000761006087816 */ /* 0x000fce0000000008 */
.L_x_13:
[----:B------:R-:W-:Y:S05]  /*16d0*/  @!P2 BRA `(.L_x_16) ;  /* 0x00000000000ca947 */ /* 0x000fea0003800000 */
[----:B------:R-:W-:Y:S01]  /*16e0*/  UCGABAR_WAIT ;  /* 0x0000000000007dc7 */ /* 0x000fe20008000000 */
[----:B------:R-:W-:Y:S01]  /*16f0*/  CCTL.IVALL ;  /* 0x00000000ff00798f */ /* 0x000fe20002000000 */
[----:B------:R-:W-:Y:S05]  /*1700*/  BRA `(.L_x_17) ;  /* 0x0000000000047947 */ /* 0x000fea0003800000 */
.L_x_16:
[----:B------:R-:W-:Y:S06]  /*1710*/  BAR.SYNC.DEFER_BLOCKING 0x0 ;  /* 0x0000000000007b1d */ /* 0x000fec0000010000 */
.L_x_17:
[----:B------:R-:W-:Y:S05]  /*1720*/  @!P3 BRA `(.L_x_18) ;  /* 0x000000300010b947 */ /* 0x000fea0003800000 */
[----:B------:R-:W-:-:S13]  /*1730*/  ISETP.GT.U32.AND P0, PT, R35, 0x1, PT ;  /* 0x000000012300780c */ /* 0x000fda0003f04070 */
[----:B------:R-:W-:Y:S05]  /*1740*/  @P0 EXIT ;  /* 0x000000000000094d */ /* 0x000fea0003800000 */
.L_x_19:
[----:B------:R-:W-:-:S08]  /*1750*/  NOP ;  /* 0x0000000000007918 */ /* 0x000fd00000000000 */
[----:B------:R-:W1:Y:S02]  /*1760*/  USETMAXREG.TRY_ALLOC.CTAPOOL UP0, 0xe8 ;  /* 0x000000e8000079c8 */ /* 0x000e640008000600 */
[----:B-1----:R-:W-:-:S13]  /*1770*/  PLOP3.LUT P0, PT, PT, PT, UP0, 0x80, 0x0 ;  /* 0x000000000000781c */ /* 0x002fda0003f0f008 */
[----:B------:R-:W-:Y:S05]  /*1780*/  @!P0 BRA `(.L_x_19) ;  /* 0xfffffffc00f08947 */ /* 0x000fea000383ffff */
[----:B------:R-:W-:-:S13]  /*1790*/  LOP3.LUT P0, RZ, R8, 0xff, RZ, 0xc0, !PT ;  /* 0x000000ff08ff7812 */ /* 0x000fda000780c0ff */
[----:B------:R-:W-:Y:S05]  /*17a0*/  @!P0 EXIT ;  /* 0x000000000000894d */ /* 0x000fea0003800000 */
[----:B------:R-:W1:Y:S01]  /*17b0*/  S2UR UR4, SR_CgaCtaId ;  /* 0x00000000000479c3 */ /* 0x000e620000008800 */
[----:B------:R-:W-:Y:S01]  /*17c0*/  VIADD R14, R14, 0xffffffff ;  /* 0xffffffff0e0e7836 */ /* 0x000fe20000000000 */
[CC--:B------:R-:W-:Y:S01]  /*17d0*/  LEA.HI R4, R0.reuse, R3.reuse, RZ, 0x2 ;  /* 0x0000000300047211 */ /* 0x0c0fe200078f10ff */
[----:B------:R-:W-:Y:S01]  /*17e0*/  UMOV UR41, 0x400 ;  /* 0x0000040000297882 */ /* 0x000fe20000000000 */
[----:B------:R-:W-:Y:S01]  /*17f0*/  LEA.HI R0, R0, R3, RZ, 0x5 ;  /* 0x0000000300007211 */ /* 0x000fe200078f28ff */
[----:B------:R-:W-:Y:S01]  /*1800*/  UISETP.LT.AND UP0, UPT, UR40, 0x1, UPT ;  /* 0x000000012800788c */ /* 0x000fe2000bf01270 */
[----:B------:R-:W-:Y:S01]  /*1810*/  R2UR UR42, R14 ;  /* 0x000000000e2a72ca */ /* 0x000fe200000e0000 */
[----:B------:R-:W-:Y:S01]  /*1820*/  ULDC UR6, c[0x0][0x284] ;  /* 0x0000a10000067ab9 */ /* 0x000fe20000000800 */
[--C-:B------:R-:W-:Y:S01]  /*1830*/  SHF.R.S32.HI R60, RZ, 0x2, R4.reuse ;  /* 0x00000002ff3c7819 */ /* 0x100fe20000011404 */
[----:B------:R-:W-:Y:S01]  /*1840*/  USEL UR43, UR40, 0x1, UP0 ;  /* 0x00000001282b7887 */ /* 0x000fe20008000000 */
[----:B------:R-:W-:Y:S01]  /*1850*/  SHF.R.S32.HI R5, RZ, 0x1f, R4 ;  /* 0x0000001fff057819 */ /* 0x000fe20000011404 */
[----:B------:R-:W-:Y:S01]  /*1860*/  USHF.L.U32 UR46, UR40, 0x1, URZ ;  /* 0x00000001282e7899 */ /* 0x000fe2000800063f */
[----:B------:R-:W-:Y:S01]  /*1870*/  LOP3.LUT R62, R4, 0xfffffffc, RZ, 0xc0, !PT ;  /* 0xfffffffc043e7812 */ /* 0x000fe200078ec0ff */
[----:B------:R-:W-:Y:S01]  /*1880*/  UIADD3 UR43, -UR43, UR40, URZ ;  /* 0x000000282b2b7290 */ /* 0x000fe2000fffe13f */
[----:B------:R-:W-:-:S02]  /*1890*/  LEA.HI R5, R5, R60, RZ, 0x3 ;  /* 0x0000003c05057211 */ /* 0x000fc400078f18ff */
[----:B------:R-:W-:Y:S01]  /*18a0*/  ISETP.NE.AND P0, PT, R14, RZ, PT ;  /* 0x000000ff0e00720c */ /* 0x000fe20003f05270 */
[----:B------:R-:W-:Y:S01]  /*18b0*/  IMAD.IADD R62, R3, 0x1, -R62 ;  /* 0x00000001033e7824 */ /* 0x000fe200078e0a3e */
[----:B------:R-:W-:Y:S01]  /*18c0*/  LOP3.LUT R5, R5, 0xfffffff8, RZ, 0xc0, !PT ;  /* 0xfffffff805057812 */ /* 0x000fe200078ec0ff */
[----:B------:R-:W-:Y:S01]  /*18d0*/  USHF.L.U32 UR42, UR42, 0x3, URZ ;  /* 0x000000032a2a7899 */ /* 0x000fe2000800063f */
[----:B------:R-:W-:-:S03]  /*18e0*/  SEL R69, RZ, 0x1, P0 ;  /* 0x00000001ff457807 */ /* 0x000fc60000000000 */
[----:B------:R-:W-:Y:S01]  /*18f0*/  IMAD.IADD R60, R60, 0x1, -R5 ;  /* 0x000000013c3c7824 */ /* 0x000fe200078e0a05 */
[----:B-1----:R-:W-:Y:S01]  /*1900*/  ULEA UR41, UR4, UR41, 0x18 ;  /* 0x0000002904297291 */ /* 0x002fe2000f8ec03f */
[----:B------:R-:W-:Y:S01]  /*1910*/  SHF.R.S32.HI R5, RZ, 0x5, R0 ;  /* 0x00000005ff057819 */ /* 0x000fe20000011400 */
[----:B------:R-:W-:Y:S02]  /*1920*/  IMAD.U32 R64, RZ, RZ, UR42 ;  /* 0x0000002aff407e24 */ /* 0x000fe4000f8e00ff */
[----:B------:R-:W-:Y:S01]  /*1930*/  UIADD3 UR47, UR41, 0x1d0, URZ ;  /* 0x000001d0292f7890 */ /* 0x000fe2000fffe03f */
[--C-:B------:R-:W-:Y:S01]  /*1940*/  SHF.R.S32.HI R61, RZ, 0x1f, R60.reuse ;  /* 0x0000001fff3d7819 */ /* 0x100fe2000001143c */
[----:B------:R-:W-:Y:S01]  /*1950*/  UIADD3 UR4, UR41, 0x1c300, URZ ;  /* 0x0001c30029047890 */ /* 0x000fe2000fffe03f */
[C-C-:B------:R-:W-:Y:S01]  /*1960*/  IMAD R67, R5.reuse, -0x10, -R60.reuse ;  /* 0xfffffff005437824 */ /* 0x140fe200078e0a3c */
[----:B------:R-:W-:Y:S01]  /*1970*/  UIADD3 UR5, UR41, 0x300, URZ ;  /* 0x0000030029057890 */ /* 0x000fe2000fffe03f */
[C---:B------:R-:W-:Y:S01]  /*1980*/  LOP3.LUT R66, R64.reuse, 0x8, RZ, 0xc0, !PT ;  /* 0x0000000840427812 */ /* 0x040fe200078ec0ff */
[----:B------:R-:W-:Y:S01]  /*1990*/  USHF.R.U32.HI UR4, URZ, 0x4, UR4 ;  /* 0x000000043f047899 */ /* 0x000fe20008011604 */
[----:B------:R-:W-:Y:S01]  /*19a0*/  IMAD.U32 R63, RZ, RZ, UR47 ;  /* 0x0000002fff3f7e24 */ /* 0x000fe2000f8e00ff */
[----:B------:R-:W-:Y:S01]  /*19b0*/  USHF.R.U32.HI UR5, URZ, 0x4, UR5 ;  /* 0x000000043f057899 */ /* 0x000fe20008011605 */
[----:B------:R-:W-:Y:S01]  /*19c0*/  IMAD.WIDE R60, R5, 0x10, R60 ;  /* 0x00000010053c7825 */ /* 0x000fe200078e023c */
[----:B------:R-:W-:Y:S01]  /*19d0*/  ULOP3.LUT UR4, UR4, 0x3fff, URZ, 0xc0, !UPT ;  /* 0x00003fff04047892 */ /* 0x000fe2000f8ec03f */
[----:B------:R-:W-:Y:S01]  /*19e0*/  LOP3.LUT R64, R64, 0x8, RZ, 0xc, !PT ;  /* 0x0000000840407812 */ /* 0x000fe200078e0cff */
[----:B------:R-:W-:Y:S01]  /*19f0*/  ULOP3.LUT UR5, UR5, 0x3fff, URZ, 0xc0, !UPT ;  /* 0x00003fff05057892 */ /* 0x000fe2000f8ec03f */
[----:B------:R-:W-:Y:S01]  /*1a00*/  VIADD R65, R63, UR42 ;  /* 0x0000002a3f417c36 */ /* 0x000fe20008000000 */
[----:B------:R-:W-:Y:S01]  /*1a10*/  LOP3.LUT R66, R66, 0x18, RZ, 0x3c, !PT ;  /* 0x0000001842427812 */ /* 0x000fe200078e3cff */
[----:B------:R-:W-:Y:S01]  /*1a20*/  VIADD R67, R67, UR6 ;  /* 0x0000000643437c36 */ /* 0x000fe20008000000 */
[----:B------:R-:W-:-:S02]  /*1a30*/  ULOP3.LUT UR44, UR4, 0x10000, URZ, 0xfc, !UPT ;  /* 0x00010000042c7892 */ /* 0x000fc4000f8efc3f */
[----:B------:R-:W-:-:S12]  /*1a40*/  ULOP3.LUT UR45, UR5, 0x10000, URZ, 0xfc, !UPT ;  /* 0x00010000052d7892 */ /* 0x000fd8000f8efc3f */
.L_x_107:
[----:B------:R-:W-:Y:S01]  /*1a50*/  SHF.L.U32 R0, R69, 0x1f, RZ ;  /* 0x0000001f45007819 */ /* 0x000fe200000006ff */
[----:B------:R-:W-:Y:S02]  /*1a60*/  ULDC UR4, c[0x0][0x28c] ;  /* 0x0000a30000047ab9 */ /* 0x000fe40000000800 */
[----:B------:R-:W-:Y:S01]  /*1a70*/  ISETP.LT.AND P1, PT, RZ, UR4, PT ;  /* 0x00000004ff007c0c */ /* 0x000fe2000bf21270 */
[----:B-1----:R-:W1:Y:S02]  /*1a80*/  SYNCS.PHASECHK.TRANS64.TRYWAIT P0, [R63+UR42], R0 ;  /* 0x000000003f0075a7 */ /* 0x002e64000800016a */
[----:B-1-34-:R-:W-:Y:S10]  /*1a90*/  @!P0 BRA `(.L_x_20) ;  /* 0x0000004800f88947 */ /* 0x01aff40003800000 */
.L_x_153:
[----:B------:R-:W-:Y:S05]  /*1aa0*/  @P1 BRA `(.L_x_21) ;  /* 0x0000000000401947 */ /* 0x000fea0003800000 */
[----:B-1----:R-:W-:Y:S01]  /*1ab0*/  MOV R0, 0x0 ;  /* 0x0000000000007802 */ /* 0x002fe20000000f00 */
[----:B------:R-:W-:Y:S01]  /*1ac0*/  ULDC.64 UR4, c[0x4][0x68] ;  /* 0x01001a0000047ab9 */ /* 0x000fe20000000a00 */
[----:B------:R-:W-:Y:S01]  /*1ad0*/  ULDC.64 UR6, c[0x4][0x8] ;  /* 0x0100020000067ab9 */ /* 0x000fe20000000a00 */
[----:B------:R-:W-:Y:S01]  /*1ae0*/  IMAD.U32 R4, RZ, RZ, UR4 ;  /* 0x00000004ff047e24 */ /* 0x000fe2000f8e00ff */
[----:B------:R1:W2:Y:S01]  /*1af0*/  LDC.64 R14, c[0x4][R0] ;  /* 0x01000000000e7b82 */ /* 0x0002a20000000a00 */
[----:B------:R-:W-:Y:S01]  /*1b00*/  IMAD.U32 R5, RZ, RZ, UR5 ;  /* 0x00000005ff057e24 */ /* 0x000fe2000f8e00ff */
[----:B------:R-:W-:Y:S01]  /*1b10*/  ULDC.64 UR4, c[0x4][0x70] ;  /* 0x01001c0000047ab9 */ /* 0x000fe20000000a00 */
[----:B------:R-:W-:Y:S02]  /*1b20*/  IMAD.U32 R10, RZ, RZ, UR6 ;  /* 0x00000006ff0a7e24 */ /* 0x000fe4000f8e00ff */
[----:B------:R-:W-:Y:S02]  /*1b30*/  IMAD.U32 R6, RZ, RZ, UR4 ;  /* 0x00000004ff067e24 */ /* 0x000fe4000f8e00ff */
[----:B------:R-:W-:-:S02]  /*1b40*/  IMAD.U32 R7, RZ, RZ, UR5 ;  /* 0x00000005ff077e24 */ /* 0x000fc4000f8e00ff */
[----:B------:R-:W-:Y:S02]  /*1b50*/  IMAD.U32 R11, RZ, RZ, UR7 ;  /* 0x00000007ff0b7e24 */ /* 0x000fe4000f8e00ff */
[----:B------:R-:W-:Y:S02]  /*1b60*/  IMAD.MOV.U32 R8, RZ, RZ, 0x1e1 ;  /* 0x000001e1ff087424 */ /* 0x000fe400078e00ff */
[----:B0-----:R-:W-:Y:S02]  /*1b70*/  IMAD.MOV.U32 R12, RZ, RZ, 0x1 ;  /* 0x00000001ff0c7424 */ /* 0x001fe400078e00ff */
[----:B-1----:R-:W-:-:S07]  /*1b80*/  IMAD.MOV.U32 R13, RZ, RZ, RZ ;  /* 0x000000ffff0d7224 */ /* 0x002fce00078e00ff */
[----:B------:R-:W-:-:S07]  /*1b90*/  LEPC R20, `(.L_x_21) ;  /* 0x000000001014794e */ /* 0x000fce0000000000 */
[----:B--2--5:R-:W-:Y:S05]  /*1ba0*/  CALL.ABS.NOINC R14 ;  /* 0x000000000e007343 */ /* 0x024fea0003c00000 */
.L_x_21:
[----:B-1----:R-:W-:-:S04]  /*1bb0*/  LOP3.LUT R0, R16, 0x1, RZ, 0xfc, !PT ;  /* 0x0000000110007812 */ /* 0x002fc800078efcff */
[----:B------:R-:W-:-:S13]  /*1bc0*/  ISETP.NE.AND P0, PT, R0, 0x3, PT ;  /* 0x000000030000780c */ /* 0x000fda0003f05270 */
[----:B------:R-:W-:Y:S05]  /*1bd0*/  @!P0 BRA `(.L_x_22) ;  /* 0x0000000000048947 */ /* 0x000fea0003800000 */
[----:B------:R-:W-:Y:S01]  /*1be0*/  BPT.TRAP 0x1 ;  /* 0x000000040000795c */ /* 0x000fe20000300000 */
.L_x_22:
[----:B------:R-:W-:Y:S02]  /*1bf0*/  IMAD.U32 R3, RZ, RZ, UR39 ;  /* 0x00000027ff037e24 */ /* 0x000fe4000f8e00ff */
[----:B------:R-:W-:-:S03]  /*1c00*/  IMAD.U32 R0, RZ, RZ, UR38 ;  /* 0x00000026ff007e24 */ /* 0x000fc6000f8e00ff */
[----:B------:R-:W-:Y:S02]  /*1c10*/  LEA R3, R3, UR41, 0x3 ;  /* 0x0000002903037c11 */ /* 0x000fe4000f8e18ff */
[----:B------:R-:W-:-:S04]  /*1c20*/  SHF.L.U32 R0, R0, 0x1f, RZ ;  /* 0x0000001f00007819 */ /* 0x000fc800000006ff */
[----:B------:R1:W2:Y:S01]  /*1c30*/  SYNCS.PHASECHK.TRANS64.TRYWAIT P1, [R3+URZ], R0 ;  /* 0x00000000030075a7 */ /* 0x0002a2000802017f */
[----:B------:R-:W-:Y:S05]  /*1c40*/  @!P0 BRA `(.L_x_23) ;  /* 0x0000000000048947 */ /* 0x000fea0003800000 */
[----:B------:R-:W-:Y:S01]  /*1c50*/  BPT.TRAP 0x1 ;  /* 0x000000040000795c */ /* 0x000fe20000300000 */
.L_x_23:
[----:B--2---:R-:W-:Y:S05]  /*1c60*/  @P1 BRA `(.L_x_24) ;  /* 0x0000000000081947 */ /* 0x004fea0003800000 */
[----:B------:R-:W2:Y:S02]  /*1c70*/  SYNCS.PHASECHK.TRANS64.TRYWAIT P1, [R3+URZ], R0 ;  /* 0x00000000030075a7 */ /* 0x000ea4000802017f */
[----:B--2---:R-:W-:Y:S05]  /*1c80*/  @!P1 BRA `(.L_x_25) ;  /* 0x0000004800909947 */ /* 0x004fea0003800000 */
.L_x_24:
[----:B------:R-:W-:Y:S05]  /*1c90*/  WARPSYNC.ALL ;  /* 0x0000000000007948 */ /* 0x000fea0003800000 */
[----:B------:R-:W-:Y:S01]  /*1ca0*/  ULEA UR4, UR39, UR45, 0x8 ;  /* 0x0000002d27047291 */ /* 0x000fe2000f8e403f */
[----:B------:R-:W-:Y:S01]  /*1cb0*/  WARPGROUP.ARRIVE ;  /* 0x00000000000079c5 */ /* 0x000fe20000000000 */
[----:B------:R-:W-:Y:S01]  /*1cc0*/  ULEA UR6, UR39, UR44, 0x8 ;  /* 0x0000002c27067291 */ /* 0x000fe2000f8e403f */
[----:B-12---:R-:W-:Y:S01]  /*1cd0*/  IMAD.U32 R0, RZ, RZ, UR43 ;  /* 0x0000002bff007e24 */ /* 0x006fe2000f8e00ff */
[----:B------:R-:W-:Y:S01]  /*1ce0*/  UMOV UR5, 0x80000020 ;  /* 0x8000002000057882 */ /* 0x000fe20000000000 */
[----:B------:R-:W-:-:S03]  /*1cf0*/  UMOV UR7, 0x80000020 ;  /* 0x8000002000077882 */ /* 0x000fc60000000000 */
[----:B------:R-:W-:-:S03]  /*1d00*/  ISETP.GE.AND P1, PT, R0, 0x1, PT ;  /* 0x000000010000780c */ /* 0x000fc60003f26270 */
[----:B------:R-:W-:Y:S01]  /*1d10*/  IGMMA.64x64x32.S8.S8 R24, gdesc[UR4], RZ, !UPT, gsb0 ;  /* 0x01e00000041879f1 */ /* 0x000fe2000c0410ff */
[----:B------:R-:W-:Y:S02]  /*1d20*/  UIADD3 UR4, UR4, 0x2, URZ ;  /* 0x0000000204047890 */ /* 0x000fe4000fffe03f */
[----:B------:R-:W-:Y:S01]  /*1d30*/  UIADD3 UR6, UR6, 0x2, URZ ;  /* 0x0000000206067890 */ /* 0x000fe2000fffe03f */
[----:B------:R-:W-:Y:S01]  /*1d40*/  UMOV UR5, 0x80000020 ;  /* 0x8000002000057882 */ /* 0x000fe20000000000 */
[----:B------:R-:W-:Y:S01]  /*1d50*/  UMOV UR7, 0x80000020 ;  /* 0x8000002000077882 */ /* 0x000fe20000000000 */
[----:B------:R-:W-:Y:S02]  /*1d60*/  WARPGROUP.DEPBAR.LE gsb0, 0x0 ;  /* 0x00008000000079c5 */ /* 0x000fe40000010000 */
[----:B------:R-:W-:-:S06]  /*1d70*/  WARPGROUP.ARRIVE ;  /* 0x00000000000079c5 */ /* 0x000fcc0000000000 */
[----:B------:R-:W-:Y:S03]  /*1d80*/  IGMMA.64x64x32.S8.S8 R24, gdesc[UR4], R24, gsb0 ;  /* 0x01e00000041879f1 */ /* 0x000fe60008041018 */
[----:B------:R-:W-:Y:S02]  /*1d90*/  WARPGROUP.DEPBAR.LE gsb0, 0x0 ;  /* 0x00008000000079c5 */ /* 0x000fe40000010000 */
[----:B------:R-:W-:Y:S05]  /*1da0*/  @!P1 BRA `(.L_x_26) ;  /* 0x0000000000d49947 */ /* 0x000fea0003800000 */
[----:B------:R-:W-:Y:S01]  /*1db0*/  UIADD3 UR4, UR39, 0x1, URZ ;  /* 0x0000000127047890 */ /* 0x000fe2000fffe03f */
[----:B------:R-:W-:Y:S02]  /*1dc0*/  IMAD.U32 R0, RZ, RZ, UR43 ;  /* 0x0000002bff007e24 */ /* 0x000fe4000f8e00ff */
[----:B------:R-:W-:Y:S01]  /*1dd0*/  IMAD.U32 R3, RZ, RZ, UR39 ;  /* 0x00000027ff037e24 */ /* 0x000fe2000f8e00ff */
[----:B------:R-:W-:-:S04]  /*1de0*/  UISETP.NE.AND UP0, UPT, UR4, 0x1c, UPT ;  /* 0x0000001c0400788c */ /* 0x000fc8000bf05270 */
[----:B------:R-:W-:Y:S02]  /*1df0*/  USEL UR5, URZ, 0x1, UP0 ;  /* 0x000000013f057887 */ /* 0x000fe40008000000 */
[----:B------:R-:W-:Y:S02]  /*1e00*/  USEL UR8, UR4, URZ, UP0 ;  /* 0x0000003f04087287 */ /* 0x000fe40008000000 */
[----:B------:R-:W-:-:S06]  /*1e10*/  ULOP3.LUT UR5, UR38, UR5, URZ, 0x3c, !UPT ;  /* 0x0000000526057292 */ /* 0x000fcc000f8e3c3f */
[----:B------:R-:W-:-:S07]  /*1e20*/  IMAD.U32 R6, RZ, RZ, UR5 ;  /* 0x00000005ff067e24 */ /* 0x000fce000f8e00ff */
.L_x_33:
[----:B------:R-:W-:Y:S05]  /*1e30*/  @!P0 BRA `(.L_x_27) ;  /* 0x0000000000048947 */ /* 0x000fea0003800000 */
[----:B------:R-:W-:Y:S01]  /*1e40*/  BPT.TRAP 0x1 ;  /* 0x000000040000795c */ /* 0x000fe20000300000 */
.L_x_27:
[----:B------:R-:W-:Y:S01]  /*1e50*/  ULEA UR4, UR8, UR41, 0x3 ;  /* 0x0000002908047291 */ /* 0x000fe2000f8e183f */
[----:B------:R-:W-:-:S08]  /*1e60*/  SHF.L.U32 R4, R6, 0x1f, RZ ;  /* 0x0000001f06047819 */ /* 0x000fd000000006ff */
[----:B------:R1:W2:Y:S01]  /*1e70*/  SYNCS.PHASECHK.TRANS64.TRYWAIT P1, [UR4], R4 ;  /* 0x00000004ff0075a7 */ /* 0x0002a20008020144 */
[----:B------:R-:W-:Y:S05]  /*1e80*/  @!P0 BRA `(.L_x_28) ;  /* 0x0000000000048947 */ /* 0x000fea0003800000 */
[----:B------:R-:W-:Y:S01]  /*1e90*/  BPT.TRAP 0x1 ;  /* 0x000000040000795c */ /* 0x000fe20000300000 */
.L_x_28:
[----:B--2---:R-:W-:Y:S05]  /*1ea0*/  @P1 BRA `(.L_x_29) ;  /* 0x0000000000081947 */ /* 0x004fea0003800000 */
[----:B------:R-:W2:Y:S02]  /*1eb0*/  SYNCS.PHASECHK.TRANS64.TRYWAIT P1, [UR4], R4 ;  /* 0x00000004ff0075a7 */ /* 0x000ea40008020144 */
[----:B--2---:R-:W-:Y:S05]  /*1ec0*/  @!P1 BRA `(.L_x_30) ;  /* 0x0000004800149947 */ /* 0x004fea0003800000 */
.L_x_29:
[----:B------:R-:W-:Y:S01]  /*1ed0*/  ULEA UR4, UR8, UR45, 0x8 ;  /* 0x0000002d08047291 */ /* 0x000fe2000f8e403f */
[----:B------:R-:W-:Y:S01]  /*1ee0*/  WARPGROUP.ARRIVE ;  /* 0x00000000000079c5 */ /* 0x000fe20000000000 */
[----:B------:R-:W-:Y:S01]  /*1ef0*/  ULEA UR6, UR8, UR44, 0x8 ;  /* 0x0000002c08067291 */ /* 0x000fe2000f8e403f */
[----:B------:R-:W-:Y:S01]  /*1f00*/  UMOV UR5, 0x80000020 ;  /* 0x8000002000057882 */ /* 0x000fe20000000000 */
[----:B------:R-:W-:-:S07]  /*1f10*/  UMOV UR7, 0x80000020 ;  /* 0x8000002000077882 */ /* 0x000fce0000000000 */
[----:B------:R-:W-:Y:S01]  /*1f20*/  IGMMA.64x64x32.S8.S8 R24, gdesc[UR4], R24, gsb0 ;  /* 0x01e00000041879f1 */ /* 0x000fe20008041018 */
        /* <DEDUP_REMOVED lines=9> */
[----:B------:R-:W-:Y:S01]  /*1fc0*/  BPT.TRAP 0x1 ;  /* 0x000000040000795c */ /* 0x000fe20000300000 */
.L_x_31:
[----:B------:R-:W-:-:S13]  /*1fd0*/  ISETP.NE.AND P1, PT, R57, RZ, PT ;  /* 0x000000ff3900720c */ /* 0x000fda0003f25270 */
[----:B-12---:R-:W-:-:S05]  /*1fe0*/  @P1 LEA R4, R3, UR41, 0x3 ;  /* 0x0000002903041c11 */ /* 0x006fca000f8e18ff */
[----:B------:R-:W-:-:S05]  /*1ff0*/  @P1 VIADD R5, R4, 0xe0 ;  /* 0x000000e004051836 */ /* 0x000fca0000000000 */
[----:B------:R-:W-:-:S04]  /*2000*/  @P1 PRMT R5, R56, 0x654, R5 ;  /* 0x0000065438051816 */ /* 0x000fc80000000005 */
[----:B------:R1:W-:Y:S01]  /*2010*/  @P1 SYNCS.ARRIVE.TRANS64.RED.A1T0 RZ, [R5+URZ], RZ ;  /* 0x000000ff05ff19a7 */ /* 0x0003e2000810043f */
[----:B------:R-:W-:-:S13]  /*2020*/  ISETP.GT.U32.AND P1, PT, R16, 0x1, PT ;  /* 0x000000011000780c */ /* 0x000fda0003f24070 */
[----:B-1----:R-:W-:Y:S05]  /*2030*/  @P1 BRA `(.L_x_32) ;  /* 0x0000000000041947 */ /* 0x002fea0003800000 */
[----:B------:R-:W-:Y:S01]  /*2040*/  BPT.TRAP 0x1 ;  /* 0x000000040000795c */ /* 0x000fe20000300000 */
.L_x_32:
[----:B------:R-:W-:Y:S01]  /*2050*/  UIADD3 UR8, UR8, 0x1, URZ ;  /* 0x0000000108087890 */ /* 0x000fe2000fffe03f */
[C---:B------:R-:W-:Y:S01]  /*2060*/  ISETP.GT.AND P2, PT, R0.reuse, 0x1, PT ;  /* 0x000000010000780c */ /* 0x040fe20003f44270 */
[----:B------:R-:W-:Y:S02]  /*2070*/  VIADD R3, R3, 0x1 ;  /* 0x0000000103037836 */ /* 0x000fe40000000000 */
[----:B------:R-:W-:Y:S01]  /*2080*/  UISETP.NE.AND UP0, UPT, UR8, 0x1c, UPT ;  /* 0x0000001c0800788c */ /* 0x000fe2000bf05270 */
[----:B------:R-:W-:Y:S02]  /*2090*/  VIADD R0, R0, 0xffffffff ;  /* 0xffffffff00007836 */ /* 0x000fe40000000000 */
[C---:B------:R-:W-:Y:S01]  /*20a0*/  ISETP.NE.AND P1, PT, R3.reuse, 0x1c, PT ;  /* 0x0000001c0300780c */ /* 0x040fe20003f25270 */
[----:B------:R-:W-:Y:S02]  /*20b0*/  USEL UR4, URZ, 0x1, UP0 ;  /* 0x000000013f047887 */ /* 0x000fe40008000000 */
[----:B------:R-:W-:Y:S01]  /*20c0*/  USEL UR8, UR8, URZ, UP0 ;  /* 0x0000003f08087287 */ /* 0x000fe20008000000 */
[----:B------:R-:W-:-:S03]  /*20d0*/  SEL R3, R3, RZ, P1 ;  /* 0x000000ff03037207 */ /* 0x000fc60000800000 */
[----:B------:R-:W-:Y:S01]  /*20e0*/  LOP3.LUT R6, R6, UR4, RZ, 0x3c, !PT ;  /* 0x0000000406067c12 */ /* 0x000fe2000f8e3cff */
[----:B------:R-:W-:Y:S07]  /*20f0*/  @P2 BRA `(.L_x_33) ;  /* 0xfffffffc004c2947 */ /* 0x000fee000383ffff */
.L_x_26:
[----:B------:R-:W1:Y:S01]  /*2100*/  LDC R0, c[0x0][0x28c] ;  /* 0x0000a300ff007b82 */ /* 0x000e620000000800 */
[----:B------:R2:W-:Y:S01]  /*2110*/  SYNCS.ARRIVE.TRANS64.A1T0 RZ, [R64+UR47], RZ ;  /* 0x000000ff40ff79a7 */ /* 0x0005e2000810002f */
[----:B-1----:R-:W-:-:S13]  /*2120*/  ISETP.GE.AND P1, PT, R0, 0x1, PT ;  /* 0x000000010000780c */ /* 0x002fda0003f26270 */
[----:B--2---:R-:W-:Y:S05]  /*2130*/  @!P1 BRA `(.L_x_34) ;  /* 0x0000000000449947 */ /* 0x004fea0003800000 */
[----:B------:R-:W-:Y:S05]  /*2140*/  @!P0 BRA `(.L_x_35) ;  /* 0x0000000000048947 */ /* 0x000fea0003800000 */
[----:B------:R-:W-:Y:S01]  /*2150*/  BPT.TRAP 0x1 ;  /* 0x000000040000795c */ /* 0x000fe20000300000 */
.L_x_35:
[----:B------:R-:W-:-:S13]  /*2160*/  ISETP.NE.AND P0, PT, R57, RZ, PT ;  /* 0x000000ff3900720c */ /* 0x000fda0003f05270 */
[----:B------:R-:W-:-:S05]  /*2170*/  VOTEU.ANY UP0, P0 ;  /* 0x00000000003f7886 */ /* 0x000fca0000000100 */
[----:B------:R-:W-:-:S06]  /*2180*/  @UP0 UIADD3 UR4, UR43, UR39, URZ ;  /* 0x000000272b040290 */ /* 0x000fcc000fffe03f */
[----:B------:R-:W-:Y:S02]  /*2190*/  IMAD.U32 R4, RZ, RZ, UR4 ;  /* 0x00000004ff047e24 */ /* 0x000fe4000f8e00ff */
[----:B------:R-:W-:-:S03]  /*21a0*/  IMAD.U32 R3, RZ, RZ, UR4 ;  /* 0x00000004ff037e24 */ /* 0x000fc6000f8e00ff */
[----:B------:R-:W-:-:S05]  /*21b0*/  @P0 SHF.R.U32.HI R4, RZ, 0x2, R4 ;  /* 0x00000002ff040819 */ /* 0x000fca0000011604 */
[----:B------:R-:W-:-:S04]  /*21c0*/  @P0 IMAD.WIDE.U32 R4, R4, 0x24924925, RZ ;  /* 0x2492492504040825 */ /* 0x000fc800078e00ff */
[----:B------:R-:W-:-:S05]  /*21d0*/  @P0 IMAD R4, R5, -0x1c, R3 ;  /* 0xffffffe405040824 */ /* 0x000fca00078e0203 */
[----:B------:R-:W-:-:S05]  /*21e0*/  @P0 LEA R4, R4, UR41, 0x3 ;  /* 0x0000002904040c11 */ /* 0x000fca000f8e18ff */
[----:B------:R-:W-:-:S05]  /*21f0*/  @P0 VIADD R3, R4, 0xe0 ;  /* 0x000000e004030836 */ /* 0x000fca0000000000 */
[----:B------:R-:W-:-:S04]  /*2200*/  @P0 PRMT R3, R56, 0x654, R3 ;  /* 0x0000065438030816 */ /* 0x000fc80000000003 */
[----:B------:R1:W-:Y:S01]  /*2210*/  @P0 SYNCS.ARRIVE.TRANS64.RED.A1T0 RZ, [R3+URZ], RZ ;  /* 0x000000ff03ff09a7 */ /* 0x0003e2000810043f */
[----:B------:R-:W-:-:S13]  /*2220*/  ISETP.GT.U32.AND P0, PT, R16, 0x1, PT ;  /* 0x000000011000780c */ /* 0x000fda0003f04070 */
[----:B-1----:R-:W-:Y:S05]  /*2230*/  @P0 BRA `(.L_x_34) ;  /* 0x0000000000040947 */ /* 0x002fea0003800000 */
[----:B------:R-:W-:Y:S01]  /*2240*/  BPT.TRAP 0x1 ;  /* 0x000000040000795c */ /* 0x000fe20000300000 */
.L_x_34:
[----:B------:R-:W-:Y:S01]  /*2250*/  SHF.L.U32 R0, R69, 0x1f, RZ ;  /* 0x0000001f45007819 */ /* 0x000fe200000006ff */
[----:B------:R-:W-:Y:S01]  /*2260*/  UIADD3 UR39, UR46, UR39, URZ ;  /* 0x000000272e277290 */ /* 0x000fe2000fffe03f */
[----:B------:R-:W1:Y:S01]  /*2270*/  LDC R15, c[0x0][0x288] ;  /* 0x0000a200ff0f7b82 */ /* 0x000e620000000800 */
[----:B------:R-:W-:Y:S01]  /*2280*/  UISETP.GE.U32.AND UP1, UPT, UR46, 0x1c, UPT ;  /* 0x0000001c2e00788c */ /* 0x000fe2000bf26070 */
[----:B------:R-:W-:Y:S01]  /*2290*/  IMAD.SHL.U32 R8, R62, 0x2, RZ ;  /* 0x000000023e087824 */ /* 0x000fe200078e00ff */
[----:B------:R-:W-:Y:S02]  /*22a0*/  UISETP.GT.U32.AND UP0, UPT, UR39, 0x1b, UPT ;  /* 0x0000001b2700788c */ /* 0x000fe4000bf04070 */
[----:B------:R-:W-:Y:S02]  /*22b0*/  USHF.R.U32.HI UR4, URZ, 0x2, UR39 ;  /* 0x000000023f047899 */ /* 0x000fe40008011627 */
[----:B------:R-:W-:Y:S01]  /*22c0*/  UISETP.LT.U32.AND UP0, UPT, UR46, 0x1c, UP0 ;  /* 0x0000001c2e00788c */ /* 0x000fe20008701070 */
[----:B------:R-:W2:Y:S01]  /*22d0*/  SYNCS.PHASECHK.TRANS64.TRYWAIT P0, [R63+UR42+0x10], R0 ;  /* 0x000010003f0075a7 */ /* 0x000ea2000800016a */
[----:B------:R-:W-:Y:S01]  /*22e0*/  UIMAD.WIDE.U32 UR4, UR4, 0x24924925, URZ ;  /* 0x24924925040478a5 */ /* 0x000fe2000f8e003f */
[----:B------:R-:W-:Y:S01]  /*22f0*/  SHF.R.S32.HI R9, RZ, 0x1f, R8 ;  /* 0x0000001fff097819 */ /* 0x000fe20000011408 */
[----:B------:R-:W-:-:S02]  /*2300*/  USEL UR6, URZ, 0x1, !UP0 ;  /* 0x000000013f067887 */ /* 0x000fc4000c000000 */
[----:B------:R-:W-:Y:S02]  /*2310*/  UIMAD UR39, UR5, -0x1c, UR39 ;  /* 0xffffffe4052778a4 */ /* 0x000fe4000f8e0227 */
[----:B------:R-:W-:-:S04]  /*2320*/  ULOP3.LUT UR38, UR38, UR6, URZ, 0x3c, !UPT ;  /* 0x0000000626267292 */ /* 0x000fc8000f8e3c3f */
[----:B------:R-:W-:Y:S01]  /*2330*/  @UP1 ULOP3.LUT UR38, UR38, 0x1, UR5, 0x78, !UPT ;  /* 0x0000000126261892 */ /* 0x000fe2000f8e7805 */
[----:B-12---:R-:W-:Y:S11]  /*2340*/  @!P0 BRA `(.L_x_36) ;  /* 0x00000044000c8947 */ /* 0x006ff60003800000 */
.L_x_154:
[----:B-1----:R-:W-:Y:S01]  /*2350*/  IMAD.SHL.U32 R0, R19, 0x40, RZ ;  /* 0x0000004013007824 */ /* 0x002fe200078e00ff */
[----:B------:R-:W-:Y:S01]  /*2360*/  ULDC UR6, c[0x0][0x284] ;  /* 0x0000a10000067ab9 */ /* 0x000fe20000000800 */
[----:B------:R-:W-:Y:S01]  /*2370*/  IMAD.SHL.U32 R22, R22, 0x40, RZ ;  /* 0x0000004016167824 */ /* 0x000fe200078e00ff */
[----:B------:R-:W-:Y:S01]  /*2380*/  SHF.R.S32.HI R71, RZ, 0x1f, R2 ;  /* 0x0000001fff477819 */ /* 0x000fe20000011402 */
[----:B------:R-:W-:Y:S01]  /*2390*/  ULDC.64 UR4, c[0x0][0x5d0] ;  /* 0x0001740000047ab9 */ /* 0x000fe20000000a00 */
[----:B------:R-:W-:Y:S01]  /*23a0*/  ISETP.GE.AND P0, PT, R0, UR6, PT ;  /* 0x0000000600007c0c */ /* 0x000fe2000bf06270 */
[----:B------:R-:W-:Y:S01]  /*23b0*/  IMAD.WIDE.U32 R4, R2, UR4, R8 ;  /* 0x0000000402047c25 */ /* 0x000fe2000f8e0008 */
[----:B------:R-:W-:Y:S02]  /*23c0*/  SHF.R.S32.HI R70, RZ, 0x1f, R22 ;  /* 0x0000001fff467819 */ /* 0x000fe40000011416 */
[C---:B------:R-:W-:Y:S01]  /*23d0*/  ISETP.GE.OR P0, PT, R22.reuse, R15, P0 ;  /* 0x0000000f1600720c */ /* 0x040fe20000706670 */
[----:B------:R-:W-:Y:S01]  /*23e0*/  IMAD R3, R71, UR4, RZ ;  /* 0x0000000447037c24 */ /* 0x000fe2000f8e02ff */
[----:B------:R-:W-:-:S03]  /*23f0*/  IADD3 R4, P1, R22, R4, RZ ;  /* 0x0000000416047210 */ /* 0x000fc60007f3e0ff */
[----:B------:R-:W-:-:S05]  /*2400*/  IMAD R3, R2, UR5, R3 ;  /* 0x0000000502037c24 */ /* 0x000fca000f8e0203 */
[----:B------:R-:W-:-:S03]  /*2410*/  IADD3.X R5, R70, R5, R3, P1, !PT ;  /* 0x0000000546057210 */ /* 0x000fc60000ffe403 */
[----:B------:R-:W-:Y:S05]  /*2420*/  @P0 BRA `(.L_x_37) ;  /* 0x0000001c00200947 */ /* 0x000fea0003800000 */
[----:B------:R-:W1:Y:S01]  /*2430*/  LDC.64 R10, c[0x0][0x5c8] ;  /* 0x00017200ff0a7b82 */ /* 0x000e620000000a00 */
[----:B0-----:R-:W-:Y:S01]  /*2440*/  IMAD.WIDE R12, R19, 0x40, R60 ;  /* 0x00000040130c7825 */ /* 0x001fe200078e023c */
[----:B------:R-:W-:Y:S01]  /*2450*/  ULDC.64 UR4, c[0x0][0x5c0] ;  /* 0x0001700000047ab9 */ /* 0x000fe20000000a00 */
[----:B------:R-:W-:Y:S02]  /*2460*/  BSSY B0, `(.L_x_37) ;  /* 0x00001c4000007945 */ /* 0x000fe40003800000 */
[----:B------:R-:W-:Y:S02]  /*2470*/  IMAD.IADD R72, R67, 0x1, -R0 ;  /* 0x0000000143487824 */ /* 0x000fe400078e0a00 */
[-C--:B-1----:R-:W-:Y:S02]  /*2480*/  IMAD R3, R13, R10.reuse, RZ ;  /* 0x0000000a0d037224 */ /* 0x082fe400078e02ff */
[----:B------:R-:W-:-:S04]  /*2490*/  IMAD.WIDE.U32 R4, R12, R10, R4 ;  /* 0x0000000a0c047225 */ /* 0x000fc800078e0004 */
[----:B------:R-:W-:Y:S01]  /*24a0*/  IMAD R3, R12, R11, R3 ;  /* 0x0000000b0c037224 */ /* 0x000fe200078e0203 */
[----:B------:R-:W-:-:S03]  /*24b0*/  IADD3 R6, P0, R4, UR4, RZ ;  /* 0x0000000404067c10 */ /* 0x000fc6000ff1e0ff */
[----:B------:R-:W-:Y:S01]  /*24c0*/  IMAD.IADD R3, R5, 0x1, R3 ;  /* 0x0000000105037824 */ /* 0x000fe200078e0203 */
[----:B------:R-:W-:-:S04]  /*24d0*/  LEA R4, P1, R10, R6, 0x3 ;  /* 0x000000060a047211 */ /* 0x000fc800078218ff */
[----:B------:R-:W-:Y:S01]  /*24e0*/  IADD3.X R7, R3, UR5, RZ, P0, !PT ;  /* 0x0000000503077c10 */ /* 0x000fe200087fe4ff */
[----:B------:R-:W-:Y:S01]  /*24f0*/  IMAD R3, R62, -0x2, R15 ;  /* 0xfffffffe3e037824 */ /* 0x000fe200078e020f */
[----:B-----5:R-:W-:Y:S02]  /*2500*/  ISETP.NE.AND P0, PT, R59, RZ, PT ;  /* 0x000000ff3b00720c */ /* 0x020fe40003f05270 */
[----:B------:R-:W-:Y:S01]  /*2510*/  LEA.HI.X R5, R10, R7, R11, 0x3, P1 ;  /* 0x000000070a057211 */ /* 0x000fe200008f1c0b */
[----:B------:R-:W-:-:S10]  /*2520*/  IMAD.IADD R73, R3, 0x1, -R22 ;  /* 0x0000000103497824 */ /* 0x000fd400078e0a16 */
[----:B------:R-:W-:Y:S05]  /*2530*/  @!P0 BRA `(.L_x_38) ;  /* 0x0000001400188947 */ /* 0x000fea0003800000 */
[----:B------:R-:W0:Y:S01]  /*2540*/  LDC.64 R14, c[0x0][0x5b0] ;  /* 0x00016c00ff0e7b82 */ /* 0x000e220000000a00 */
[----:B------:R-:W-:Y:S01]  /*2550*/  ULDC.64 UR4, c[0x0][0x5b8] ;  /* 0x00016e0000047ab9 */ /* 0x000fe20000000a00 */
[----:B------:R-:W-:Y:S01]  /*2560*/  ISETP.GE.AND P3, PT, R73, 0x1, PT ;  /* 0x000000014900780c */ /* 0x000fe20003f66270 */
[----:B------:R-:W-:Y:S01]  /*2570*/  IMAD.WIDE.U32 R8, R2, UR4, R8 ;  /* 0x0000000402087c25 */ /* 0x000fe2000f8e0008 */
[----:B------:R-:W-:Y:S02]  /*2580*/  BSSY B1, `(.L_x_39) ;  /* 0x000000e000017945 */ /* 0x000fe40003800000 */
[----:B------:R-:W-:Y:S01]  /*2590*/  ISETP.LT.OR P1, PT, R72, 0x1, !P3 ;  /* 0x000000014800780c */ /* 0x000fe20005f21670 */
[----:B------:R-:W-:Y:S01]  /*25a0*/  IMAD R3, R71, UR4, RZ ;  /* 0x0000000447037c24 */ /* 0x000fe2000f8e02ff */
[----:B------:R-:W1:Y:S01]  /*25b0*/  LDC.64 R20, c[0x0][0x5a8] ;  /* 0x00016a00ff147b82 */ /* 0x000e620000000a00 */
[----:B------:R-:W-:Y:S02]  /*25c0*/  IADD3 R10, P0, R22, R8, RZ ;  /* 0x00000008160a7210 */ /* 0x000fe40007f1e0ff */
[----:B------:R-:W-:-:S05]  /*25d0*/  IMAD R3, R2, UR5, R3 ;  /* 0x0000000502037c24 */ /* 0x000fca000f8e0203 */
[----:B------:R-:W-:Y:S01]  /*25e0*/  IADD3.X R11, R70, R9, R3, P0, !PT ;  /* 0x00000009460b7210 */ /* 0x000fe200007fe403 */
[-C--:B0-----:R-:W-:Y:S02]  /*25f0*/  IMAD R0, R13, R14.reuse, RZ ;  /* 0x0000000e0d007224 */ /* 0x081fe400078e02ff */
[----:B------:R-:W-:-:S04]  /*2600*/  IMAD.WIDE.U32 R2, R12, R14, R10 ;  /* 0x0000000e0c027225 */ /* 0x000fc800078e000a */
[----:B------:R-:W-:Y:S01]  /*2610*/  IMAD R19, R12, R15, R0 ;  /* 0x0000000f0c137224 */ /* 0x000fe200078e0200 */
[----:B-1----:R-:W-:-:S04]  /*2620*/  IADD3 R2, P0, R2, R20, RZ ;  /* 0x0000001402027210 */ /* 0x002fc80007f1e0ff */
[----:B------:R-:W-:Y:S01]  /*2630*/  IADD3.X R3, R21, R3, R19, P0, !PT ;  /* 0x0000000315037210 */ /* 0x000fe200007fe413 */
[----:B------:R-:W-:Y:S08]  /*2640*/  @P1 BRA `(.L_x_40) ;  /* 0x0000000000041947 */ /* 0x000ff00003800000 */
[----:B------:R0:W5:Y:S02]  /*2650*/  LDG.E.U8 R68, desc[UR36][R2.64] ;  /* 0x0000002402447981 */ /* 0x000164000c1e1100 */
.L_x_40:
[----:B------:R-:W-:Y:S05]  /*2660*/  BSYNC B1 ;  /* 0x0000000000017941 */ /* 0x000fea0003800000 */
.L_x_39:
[----:B-----5:R-:W-:Y:S01]  /*2670*/  LOP3.LUT R0, R68, 0xffff, RZ, 0xc0, !PT ;  /* 0x0000ffff44007812 */ /* 0x020fe200078ec0ff */
[C---:B------:R-:W-:Y:S01]  /*2680*/  IMAD.SHL.U32 R8, R14.reuse, 0x8, RZ ;  /* 0x000000080e087824 */ /* 0x040fe200078e00ff */
[----:B------:R-:W-:Y:S01]  /*2690*/  SHF.L.U64.HI R9, R14, 0x3, R15 ;  /* 0x000000030e097819 */ /* 0x000fe2000001020f */
[----:B------:R-:W-:Y:S01]  /*26a0*/  BSSY B1, `(.L_x_41) ;  /* 0x000000e000017945 */ /* 0x000fe20003800000 */
[----:B------:R-:W-:Y:S02]  /*26b0*/  PRMT R0, R0, 0x8880, RZ ;  /* 0x0000888000007816 */ /* 0x000fe400000000ff */
[----:B------:R-:W-:Y:S01]  /*26c0*/  ISETP.GE.AND P2, PT, R73, 0x2, PT ;  /* 0x000000024900780c */ /* 0x000fe20003f46270 */
[----:B------:R-:W-:-:S03]  /*26d0*/  IMAD.WIDE.U32 R8, R12, R14, R8 ;  /* 0x0000000e0c087225 */ /* 0x000fc600078e0008 */
[----:B------:R-:W-:Y:S01]  /*26e0*/  ISETP.LT.OR P0, PT, R72, 0x1, !P2 ;  /* 0x000000014800780c */ /* 0x000fe20005701670 */
[----:B------:R-:W-:Y:S01]  /*26f0*/  IMAD R13, R0, R59, RZ ;  /* 0x0000003b000d7224 */ /* 0x000fe200078e02ff */
[----:B------:R-:W-:Y:S01]  /*2700*/  IADD3 R8, P4, P5, R10, R20, R8 ;  /* 0x000000140a087210 */ /* 0x000fe20007d9e008 */
[----:B------:R-:W-:Y:S02]  /*2710*/  IMAD.IADD R12, R19, 0x1, R9 ;  /* 0x00000001130c7824 */ /* 0x000fe400078e0209 */
[----:B------:R-:W-:-:S05]  /*2720*/  @!P1 IMAD R15, R24, R58, R13 ;  /* 0x0000003a180f9224 */ /* 0x000fca00078e020d */
[----:B------:R1:W-:Y:S03]  /*2730*/  @!P1 STG.E.U8 desc[UR36][R6.64], R15 ;  /* 0x0000000f06009986 */ /* 0x0003e6000c101124 */
[----:B------:R-:W-:Y:S05]  /*2740*/  @P0 BRA `(.L_x_42) ;  /* 0x00000000000c0947 */ /* 0x000fea0003800000 */
[----:B------:R-:W2:Y:S02]  /*2750*/  LDG.E.U8 R68, desc[UR36][R2.64+0x1] ;  /* 0x0000012402447981 */ /* 0x000ea4000c1e1100 */
[----:B--2---:R-:W-:-:S05]  /*2760*/  PRMT R0, R68, 0x8880, RZ ;  /* 0x0000888044007816 */ /* 0x004fca00000000ff */
[----:B------:R-:W-:-:S07]  /*2770*/  IMAD R13, R0, R59, RZ ;  /* 0x0000003b000d7224 */ /* 0x000fce00078e02ff */
.L_x_42:
[----:B------:R-:W-:Y:S05]  /*2780*/  BSYNC B1 ;  /* 0x0000000000017941 */ /* 0x000fea0003800000 */
.L_x_41:
[C---:B------:R-:W-:Y:S01]  /*2790*/  ISETP.LT.OR P3, PT, R72.reuse, 0x9, !P3 ;  /* 0x000000094800780c */ /* 0x040fe20005f61670 */
[----:B------:R-:W-:Y:S01]  /*27a0*/  @!P0 IMAD R25, R25, R58, R13 ;  /* 0x0000003a19198224 */ /* 0x000fe200078e020d */
[----:B------:R-:W-:Y:S01]  /*27b0*/  ISETP.GE.AND P1, PT, R73, 0x9, PT ;  /* 0x000000094900780c */ /* 0x000fe20003f26270 */
[----:B------:R-:W-:Y:S01]  /*27c0*/  BSSY B1, `(.L_x_43) ;  /* 0x000000b000017945 */ /* 0x000fe20003800000 */
[----:B------:R-:W-:Y:S02]  /*27d0*/  IADD3.X R9, R11, R21, R12, P4, P5 ;  /* 0x000000150b097210 */ /* 0x000fe400027ea40c */
[----:B------:R2:W-:Y:S01]  /*27e0*/  @!P0 STG.E.U8 desc[UR36][R6.64+0x1], R25 ;  /* 0x0000011906008986 */ /* 0x0005e2000c101124 */
[----:B------:R-:W-:Y:S02]  /*27f0*/  ISETP.GE.AND P0, PT, R73, 0xa, PT ;  /* 0x0000000a4900780c */ /* 0x000fe40003f06270 */
[C---:B------:R-:W-:Y:S02]  /*2800*/  ISETP.LT.OR P2, PT, R72.reuse, 0x9, !P2 ;  /* 0x000000094800780c */ /* 0x040fe40005741670 */
[----:B------:R-:W-:-:S02]  /*2810*/  ISETP.LT.OR P5, PT, R72, 0x1, !P1 ;  /* 0x000000014800780c */ /* 0x000fc40004fa1670 */
[----:B------:R-:W-:Y:S01]  /*2820*/  ISETP.LT.OR P4, PT, R72, 0x1, !P0 ;  /* 0x000000014800780c */ /* 0x000fe20004781670 */
[----:B------:R-:W-:-:S12]  /*2830*/  @P3 BRA `(.L_x_44) ;  /* 0x00000000000c3947 */ /* 0x000fd80003800000 */
[----:B------:R-:W3:Y:S02]  /*2840*/  LDG.E.U8 R68, desc[UR36][R8.64] ;  /* 0x0000002408447981 */ /* 0x000ee4000c1e1100 */
[----:B---3--:R-:W-:-:S05]  /*2850*/  PRMT R0, R68, 0x8880, RZ ;  /* 0x0000888044007816 */ /* 0x008fca00000000ff */
[----:B------:R-:W-:-:S07]  /*2860*/  IMAD R13, R0, R59, RZ ;  /* 0x0000003b000d7224 */ /* 0x000fce00078e02ff */
.L_x_44:
[----:B------:R-:W-:Y:S05]  /*2870*/  BSYNC B1 ;  /* 0x0000000000017941 */ /* 0x000fea0003800000 */
.L_x_43:
[----:B------:R-:W-:Y:S01]  /*2880*/  @!P3 IMAD R11, R26, R58, R13 ;  /* 0x0000003a1a0bb224 */ /* 0x000fe200078e020d */
[----:B------:R-:W-:Y:S04]  /*2890*/  BSSY B1, `(.L_x_45) ;  /* 0x0000006000017945 */ /* 0x000fe80003800000 */
[----:B------:R3:W-:Y:S01]  /*28a0*/  @!P3 STG.E.U8 desc[UR36][R4.64], R11 ;  /* 0x0000000b0400b986 */ /* 0x0007e2000c101124 */
[----:B------:R-:W-:Y:S05]  /*28b0*/  @P2 BRA `(.L_x_46) ;  /* 0x00000000000c2947 */ /* 0x000fea0003800000 */
[----:B------:R-:W4:Y:S02]  /*28c0*/  LDG.E.U8 R68, desc[UR36][R8.64+0x1] ;  /* 0x0000012408447981 */ /* 0x000f24000c1e1100 */
[----:B----4-:R-:W-:-:S05]  /*28d0*/  PRMT R0, R68, 0x8880, RZ ;  /* 0x0000888044007816 */ /* 0x010fca00000000ff */
[----:B------:R-:W-:-:S07]  /*28e0*/  IMAD R13, R0, R59, RZ ;  /* 0x0000003b000d7224 */ /* 0x000fce00078e02ff */
.L_x_46:
[----:B------:R-:W-:Y:S05]  /*28f0*/  BSYNC B1 ;  /* 0x0000000000017941 */ /* 0x000fea0003800000 */
.L_x_45:
[----:B------:R-:W-:Y:S01]  /*2900*/  @!P2 IMAD R27, R27, R58, R13 ;  /* 0x0000003a1b1ba224 */ /* 0x000fe200078e020d */
[----:B------:R-:W-:Y:S04]  /*2910*/  BSSY B1, `(.L_x_47) ;  /* 0x0000006000017945 */ /* 0x000fe80003800000 */
[----:B------:R4:W-:Y:S01]  /*2920*/  @!P2 STG.E.U8 desc[UR36][R4.64+0x1], R27 ;  /* 0x0000011b0400a986 */ /* 0x0009e2000c101124 */
[----:B------:R-:W-:Y:S05]  /*2930*/  @P5 BRA `(.L_x_48) ;  /* 0x00000000000c5947 */ /* 0x000fea0003800000 */
[----:B------:R-:W5:Y:S02]  /*2940*/  LDG.E.U8 R68, desc[UR36][R2.64+0x8] ;  /* 0x0000082402447981 */ /* 0x000f64000c1e1100 */
[----:B-----5:R-:W-:-:S05]  /*2950*/  PRMT R0, R68, 0x8880, RZ ;  /* 0x0000888044007816 */ /* 0x020fca00000000ff */
[----:B------:R-:W-:-:S07]  /*2960*/  IMAD R13, R0, R59, RZ ;  /* 0x0000003b000d7224 */ /* 0x000fce00078e02ff */
.L_x_48:
[----:B------:R-:W-:Y:S05]  /*2970*/  BSYNC B1 ;  /* 0x0000000000017941 */ /* 0x000fea0003800000 */
.L_x_47:
[----:B---3--:R-:W-:Y:S01]  /*2980*/  @!P5 IMAD R11, R28, R58, R13 ;  /* 0x0000003a1c0bd224 */ /* 0x008fe200078e020d */
[----:B------:R-:W-:Y:S04]  /*2990*/  BSSY B1, `(.L_x_49) ;  /* 0x0000006000017945 */ /* 0x000fe80003800000 */
[----:B------:R3:W-:Y:S01]  /*29a0*/  @!P5 STG.E.U8 desc[UR36][R6.64+0x8], R11 ;  /* 0x0000080b0600d986 */ /* 0x0007e2000c101124 */
[----:B------:R-:W-:Y:S05]  /*29b0*/  @P4 BRA `(.L_x_50) ;  /* 0x00000000000c4947 */ /* 0x000fea0003800000 */
[----:B------:R-:W5:Y:S02]  /*29c0*/  LDG.E.U8 R68, desc[UR36][R2.64+0x9] ;  /* 0x0000092402447981 */ /* 0x000f64000c1e1100 */
[----:B-----5:R-:W-:-:S05]  /*29d0*/  PRMT R0, R68, 0x8880, RZ ;  /* 0x0000888044007816 */ /* 0x020fca00000000ff */
[----:B------:R-:W-:-:S07]  /*29e0*/  IMAD R13, R0, R59, RZ ;  /* 0x0000003b000d7224 */ /* 0x000fce00078e02ff */
.L_x_50:
[----:B------:R-:W-:Y:S05]  /*29f0*/  BSYNC B1 ;  /* 0x0000000000017941 */ /* 0x000fea0003800000 */
.L_x_49:
[C---:B------:R-:W-:Y:S01]  /*2a00*/  ISETP.LT.OR P1, PT, R72.reuse, 0x9, !P1 ;  /* 0x000000094800780c */ /* 0x040fe20004f21670 */
[----:B------:R-:W-:Y:S01]  /*2a10*/  @!P4 IMAD R29, R29, R58, R13 ;  /* 0x0000003a1d1dc224 */ /* 0x000fe200078e020d */
[C---:B------:R-:W-:Y:S01]  /*2a20*/  ISETP.GE.AND P3, PT, R73.reuse, 0x11, PT ;  /* 0x000000114900780c */ /* 0x040fe20003f66270 */
[----:B------:R-:W-:Y:S01]  /*2a30*/  BSSY B1, `(.L_x_51) ;  /* 0x000000a000017945 */ /* 0x000fe20003800000 */
[----:B------:R-:W-:Y:S02]  /*2a40*/  ISETP.GE.AND P2, PT, R73, 0x12, PT ;  /* 0x000000124900780c */ /* 0x000fe40003f46270 */
[----:B------:R0:W-:Y:S01]  /*2a50*/  @!P4 STG.E.U8 desc[UR36][R6.64+0x9], R29 ;  /* 0x0000091d0600c986 */ /* 0x0001e2000c101124 */
[C---:B------:R-:W-:Y:S02]  /*2a60*/  ISETP.LT.OR P0, PT, R72.reuse, 0x9, !P0 ;  /* 0x000000094800780c */ /* 0x040fe40004701670 */
[C---:B------:R-:W-:Y:S02]  /*2a70*/  ISETP.LT.OR P5, PT, R72.reuse, 0x1, !P3 ;  /* 0x000000014800780c */ /* 0x040fe40005fa1670 */
[----:B------:R-:W-:-:S02]  /*2a80*/  ISETP.LT.OR P4, PT, R72, 0x1, !P2 ;  /* 0x000000014800780c */ /* 0x000fc40005781670 */
[----:B------:R-:W-:Y:S11]  /*2a90*/  @P1 BRA `(.L_x_52) ;  /* 0x00000000000c1947 */ /* 0x000ff60003800000 */
[----:B------:R-:W5:Y:S02]  /*2aa0*/  LDG.E.U8 R68, desc[UR36][R8.64+0x8] ;  /* 0x0000082408447981 */ /* 0x000f64000c1e1100 */
[----:B-----5:R-:W-:-:S05]  /*2ab0*/  PRMT R0, R68, 0x8880, RZ ;  /* 0x0000888044007816 */ /* 0x020fca00000000ff */
[----:B------:R-:W-:-:S07]  /*2ac0*/  IMAD R13, R0, R59, RZ ;  /* 0x0000003b000d7224 */ /* 0x000fce00078e02ff */
.L_x_52:
[----:B------:R-:W-:Y:S05]  /*2ad0*/  BSYNC B1 ;  /* 0x0000000000017941 */ /* 0x000fea0003800000 */
.L_x_51:
[----:B---3--:R-:W-:Y:S01]  /*2ae0*/  @!P1 IMAD R11, R30, R58, R13 ;  /* 0x0000003a1e0b9224 */ /* 0x008fe200078e020d */
[----:B------:R-:W-:Y:S04]  /*2af0*/  BSSY B1, `(.L_x_53) ;  /* 0x0000006000017945 */ /* 0x000fe80003800000 */
[----:B------:R3:W-:Y:S01]  /*2b00*/  @!P1 STG.E.U8 desc[UR36][R4.64+0x8], R11 ;  /* 0x0000080b04009986 */ /* 0x0007e2000c101124 */
[----:B------:R-:W-:Y:S05]  /*2b10*/  @P0 BRA `(.L_x_54) ;  /* 0x00000000000c0947 */ /* 0x000fea0003800000 */
[----:B------:R-:W5:Y:S02]  /*2b20*/  LDG.E.U8 R68, desc[UR36][R8.64+0x9] ;  /* 0x0000092408447981 */ /* 0x000f64000c1e1100 */
[----:B-----5:R-:W-:-:S05]  /*2b30*/  PRMT R0, R68, 0x8880, RZ ;  /* 0x0000888044007816 */ /* 0x020fca00000000ff */
[----:B------:R-:W-:-:S07]  /*2b40*/  IMAD R13, R0, R59, RZ ;  /* 0x0000003b000d7224 */ /* 0x000fce00078e02ff */
.L_x_54:
[----:B------:R-:W-:Y:S05]  /*2b50*/  BSYNC B1 ;  /* 0x0000000000017941 */ /* 0x000fea0003800000 */
.L_x_53:
[----:B------:R-:W-:Y:S01]  /*2b60*/  @!P0 IMAD R31, R31, R58, R13 ;  /* 0x0000003a1f1f8224 */ /* 0x000fe200078e020d */
[----:B------:R-:W-:Y:S04]  /*2b70*/  BSSY B1, `(.L_x_55) ;  /* 0x0000006000017945 */ /* 0x000fe80003800000 */
[----:B------:R0:W-:Y:S01]  /*2b80*/  @!P0 STG.E.U8 desc[UR36][R4.64+0x9], R31 ;  /* 0x0000091f04008986 */ /* 0x0001e2000c101124 */
[----:B------:R-:W-:Y:S05]  /*2b90*/  @P5 BRA `(.L_x_56) ;  /* 0x00000000000c5947 */ /* 0x000fea0003800000 */
[----:B------:R-:W5:Y:S02]  /*2ba0*/  LDG.E.U8 R68, desc[UR36][R2.64+0x10] ;  /* 0x0000102402447981 */ /* 0x000f64000c1e1100 */
[----:B-----5:R-:W-:-:S05]  /*2bb0*/  PRMT R0, R68, 0x8880, RZ ;  /* 0x0000888044007816 */ /* 0x020fca00000000ff */
[----:B------:R-:W-:-:S07]  /*2bc0*/  IMAD R13, R0, R59, RZ ;  /* 0x0000003b000d7224 */ /* 0x000fce00078e02ff */
.L_x_56:
[----:B------:R-:W-:Y:S05]  /*2bd0*/  BSYNC B1 ;  /* 0x0000000000017941 */ /* 0x000fea0003800000 */
.L_x_55:
[----:B---3--:R-:W-:Y:S01]  /*2be0*/  @!P5 IMAD R11, R32, R58, R13 ;  /* 0x0000003a200bd224 */ /* 0x008fe200078e020d */
[----:B------:R-:W-:Y:S04]  /*2bf0*/  BSSY B1, `(.L_x_57) ;  /* 0x0000006000017945 */ /* 0x000fe80003800000 */
[----:B------:R3:W-:Y:S01]  /*2c00*/  @!P5 STG.E.U8 desc[UR36][R6.64+0x10], R11 ;  /* 0x0000100b0600d986 */ /* 0x0007e2000c101124 */
[----:B------:R-:W-:Y:S05]  /*2c10*/  @P4 BRA `(.L_x_58) ;  /* 0x00000000000c4947 */ /* 0x000fea0003800000 */
[----:B------:R-:W5:Y:S02]  /*2c20*/  LDG.E.U8 R68, desc[UR36][R2.64+0x11] ;  /* 0x0000112402447981 */ /* 0x000f64000c1e1100 */
[----:B-----5:R-:W-:-:S05]  /*2c30*/  PRMT R0, R68, 0x8880, RZ ;  /* 0x0000888044007816 */ /* 0x020fca00000000ff */
[----:B------:R-:W-:-:S07]  /*2c40*/  IMAD R13, R0, R59, RZ ;  /* 0x0000003b000d7224 */ /* 0x000fce00078e02ff */
.L_x_58:
[----:B------:R-:W-:Y:S05]  /*2c50*/  BSYNC B1 ;  /* 0x0000000000017941 */ /* 0x000fea0003800000 */
.L_x_57:
        /* <DEDUP_REMOVED lines=13> */
.L_x_60:
[----:B------:R-:W-:Y:S05]  /*2d30*/  BSYNC B1 ;  /* 0x0000000000017941 */ /* 0x000fea0003800000 */
.L_x_59:
[----:B---3--:R-:W-:Y:S01]  /*2d40*/  @!P3 IMAD R11, R34, R58, R13 ;  /* 0x0000003a220bb224 */ /* 0x008fe200078e020d */
[----:B------:R-:W-:Y:S04]  /*2d50*/  BSSY B1, `(.L_x_61) ;  /* 0x0000006000017945 */ /* 0x000fe80003800000 */
[----:B------:R3:W-:Y:S01]  /*2d60*/  @!P3 STG.E.U8 desc[UR36][R4.64+0x10], R11 ;  /* 0x0000100b0400b986 */ /* 0x0007e2000c101124 */
[----:B------:R-:W-:Y:S05]  /*2d70*/  @P2 BRA `(.L_x_62) ;  /* 0x00000000000c2947 */ /* 0x000fea0003800000 */
[----:B------:R-:W5:Y:S02]  /*2d80*/  LDG.E.U8 R68, desc[UR36][R8.64+0x11] ;  /* 0x0000112408447981 */ /* 0x000f64000c1e1100 */
[----:B-----5:R-:W-:-:S05]  /*2d90*/  PRMT R0, R68, 0x8880, RZ ;  /* 0x0000888044007816 */ /* 0x020fca00000000ff */
[----:B------:R-:W-:-:S07]  /*2da0*/  IMAD R13, R0, R59, RZ ;  /* 0x0000003b000d7224 */ /* 0x000fce00078e02ff */
.L_x_62:
[----:B------:R-:W-:Y:S05]  /*2db0*/  BSYNC B1 ;  /* 0x0000000000017941 */ /* 0x000fea0003800000 */
.L_x_61:
[----:B------:R-:W-:Y:S01]  /*2dc0*/  @!P2 IMAD R35, R35, R58, R13 ;  /* 0x0000003a2323a224 */ /* 0x000fe200078e020d */
[----:B------:R-:W-:Y:S04]  /*2dd0*/  BSSY B1, `(.L_x_63) ;  /* 0x0000006000017945 */ /* 0x000fe80003800000 */
[----:B------:R0:W-:Y:S01]  /*2de0*/  @!P2 STG.E.U8 desc[UR36][R4.64+0x11], R35 ;  /* 0x000011230400a986 */ /* 0x0001e2000c101124 */
[----:B------:R-:W-:Y:S05]  /*2df0*/  @P5 BRA `(.L_x_64) ;  /* 0x00000000000c5947 */ /* 0x000fea0003800000 */
[----:B------:R-:W5:Y:S02]  /*2e00*/  LDG.E.U8 R68, desc[UR36][R2.64+0x18] ;  /* 0x0000182402447981 */ /* 0x000f64000c1e1100 */
[----:B-----5:R-:W-:-:S05]  /*2e10*/  PRMT R0, R68, 0x8880, RZ ;  /* 0x0000888044007816 */ /* 0x020fca00000000ff */
[----:B------:R-:W-:-:S07]  /*2e20*/  IMAD R13, R0, R59, RZ ;  /* 0x0000003b000d7224 */ /* 0x000fce00078e02ff */
.L_x_64:
[----:B------:R-:W-:Y:S05]  /*2e30*/  BSYNC B1 ;  /* 0x0000000000017941 */ /* 0x000fea0003800000 */
.L_x_63:
[----:B---3--:R-:W-:Y:S01]  /*2e40*/  @!P5 IMAD R11, R36, R58, R13 ;  /* 0x0000003a240bd224 */ /* 0x008fe200078e020d */
[----:B------:R-:W-:Y:S04]  /*2e50*/  BSSY B1, `(.L_x_65) ;  /* 0x0000006000017945 */ /* 0x000fe80003800000 */
[----:B------:R3:W-:Y:S01]  /*2e60*/  @!P5 STG.E.U8 desc[UR36][R6.64+0x18], R11 ;  /* 0x0000180b0600d986 */ /* 0x0007e2000c101124 */
[----:B------:R-:W-:Y:S05]  /*2e70*/  @P4 BRA `(.L_x_66) ;  /* 0x00000000000c4947 */ /* 0x000fea0003800000 */
[----:B------:R-:W5:Y:S02]  /*2e80*/  LDG.E.U8 R68, desc[UR36][R2.64+0x19] ;  /* 0x0000192402447981 */ /* 0x000f64000c1e1100 */
[----:B-----5:R-:W-:-:S05]  /*2e90*/  PRMT R0, R68, 0x8880, RZ ;  /* 0x0000888044007816 */ /* 0x020fca00000000ff */
[----:B------:R-:W-:-:S07]  /*2ea0*/  IMAD R13, R0, R59, RZ ;  /* 0x0000003b000d7224 */ /* 0x000fce00078e02ff */
.L_x_66:
[----:B------:R-:W-:Y:S05]  /*2eb0*/  BSYNC B1 ;  /* 0x0000000000017941 */ /* 0x000fea0003800000 */
.L_x_65:
        /* <DEDUP_REMOVED lines=13> */
.L_x_68:
[----:B------:R-:W-:Y:S05]  /*2f90*/  BSYNC B1 ;  /* 0x0000000000017941 */ /* 0x000fea0003800000 */
.L_x_67:
[----:B---3--:R-:W-:Y:S01]  /*2fa0*/  @!P1 IMAD R11, R38, R58, R13 ;  /* 0x0000003a260b9224 */ /* 0x008fe200078e020d */
[----:B------:R-:W-:Y:S04]  /*2fb0*/  BSSY B1, `(.L_x_69) ;  /* 0x0000006000017945 */ /* 0x000fe80003800000 */
[----:B------:R3:W-:Y:S01]  /*2fc0*/  @!P1 STG.E.U8 desc[UR36][R4.64+0x18], R11 ;  /* 0x0000180b04009986 */ /* 0x0007e2000c101124 */
[----:B------:R-:W-:Y:S05]  /*2fd0*/  @P4 BRA `(.L_x_70) ;  /* 0x00000000000c4947 */ /* 0x000fea0003800000 */
[----:B------:R-:W5:Y:S02]  /*2fe0*/  LDG.E.U8 R68, desc[UR36][R8.64+0x19] ;  /* 0x0000192408447981 */ /* 0x000f64000c1e1100 */
[----:B-----5:R-:W-:-:S05]  /*2ff0*/  PRMT R0, R68, 0x8880, RZ ;  /* 0x0000888044007816 */ /* 0x020fca00000000ff */
[----:B------:R-:W-:-:S07]  /*3000*/  IMAD R13, R0, R59, RZ ;  /* 0x0000003b000d7224 */ /* 0x000fce00078e02ff */
.L_x_70:
[----:B------:R-:W-:Y:S05]  /*3010*/  BSYNC B1 ;  /* 0x0000000000017941 */ /* 0x000fea0003800000 */
.L_x_69:
[----:B------:R-:W-:Y:S01]  /*3020*/  @!P4 IMAD R39, R39, R58, R13 ;  /* 0x0000003a2727c224 */ /* 0x000fe200078e020d */
[----:B------:R-:W-:Y:S04]  /*3030*/  BSSY B1, `(.L_x_71) ;  /* 0x0000006000017945 */ /* 0x000fe80003800000 */
[----:B------:R0:W-:Y:S01]  /*3040*/  @!P4 STG.E.U8 desc[UR36][R4.64+0x19], R39 ;  /* 0x000019270400c986 */ /* 0x0001e2000c101124 */
[----:B------:R-:W-:Y:S05]  /*3050*/  @P5 BRA `(.L_x_72) ;  /* 0x00000000000c5947 */ /* 0x000fea0003800000 */
[----:B------:R-:W5:Y:S02]  /*3060*/  LDG.E.U8 R68, desc[UR36][R2.64+0x20] ;  /* 0x0000202402447981 */ /* 0x000f64000c1e1100 */
[----:B-----5:R-:W-:-:S05]  /*3070*/  PRMT R0, R68, 0x8880, RZ ;  /* 0x0000888044007816 */ /* 0x020fca00000000ff */
[----:B------:R-:W-:-:S07]  /*3080*/  IMAD R13, R0, R59, RZ ;  /* 0x0000003b000d7224 */ /* 0x000fce00078e02ff */
.L_x_72:
[----:B------:R-:W-:Y:S05]  /*3090*/  BSYNC B1 ;  /* 0x0000000000017941 */ /* 0x000fea0003800000 */
.L_x_71:
[----:B---3--:R-:W-:Y:S01]  /*30a0*/  @!P5 IMAD R11, R40, R58, R13 ;  /* 0x0000003a280bd224 */ /* 0x008fe200078e020d */
[----:B------:R-:W-:Y:S04]  /*30b0*/  BSSY B1, `(.L_x_73) ;  /* 0x0000006000017945 */ /* 0x000fe80003800000 */
[----:B------:R3:W-:Y:S01]  /*30c0*/  @!P5 STG.E.U8 desc[UR36][R6.64+0x20], R11 ;  /* 0x0000200b0600d986 */ /* 0x0007e2000c101124 */
[----:B------:R-:W-:Y:S05]  /*30d0*/  @P0 BRA `(.L_x_74) ;  /* 0x00000000000c0947 */ /* 0x000fea0003800000 */
[----:B------:R-:W5:Y:S02]  /*30e0*/  LDG.E.U8 R68, desc[UR36][R2.64+0x21] ;  /* 0x0000212402447981 */ /* 0x000f64000c1e1100 */
[----:B-----5:R-:W-:-:S05]  /*30f0*/  PRMT R0, R68, 0x8880, RZ ;  /* 0x0000888044007816 */ /* 0x020fca00000000ff */
[----:B------:R-:W-:-:S07]  /*3100*/  IMAD R13, R0, R59, RZ ;  /* 0x0000003b000d7224 */ /* 0x000fce00078e02ff */
.L_x_74:
[----:B------:R-:W-:Y:S05]  /*3110*/  BSYNC B1 ;  /* 0x0000000000017941 */ /* 0x000fea0003800000 */
.L_x_73:
        /* <DEDUP_REMOVED lines=13> */
.L_x_76:
[----:B------:R-:W-:Y:S05]  /*31f0*/  BSYNC B1 ;  /* 0x0000000000017941 */ /* 0x000fea0003800000 */
.L_x_75:
[----:B---3--:R-:W-:Y:S01]  /*3200*/  @!P3 IMAD R11, R42, R58, R13 ;  /* 0x0000003a2a0bb224 */ /* 0x008fe200078e020d */
[----:B------:R-:W-:Y:S04]  /*3210*/  BSSY B1, `(.L_x_77) ;  /* 0x0000006000017945 */ /* 0x000fe80003800000 */
[----:B------:R3:W-:Y:S01]  /*3220*/  @!P3 STG.E.U8 desc[UR36][R4.64+0x20], R11 ;  /* 0x0000200b0400b986 */ /* 0x0007e2000c101124 */
[----:B------:R-:W-:Y:S05]  /*3230*/  @P2 BRA `(.L_x_78) ;  /* 0x00000000000c2947 */ /* 0x000fea0003800000 */
[----:B------:R-:W5:Y:S02]  /*3240*/  LDG.E.U8 R68, desc[UR36][R8.64+0x21] ;  /* 0x0000212408447981 */ /* 0x000f64000c1e1100 */
[----:B-----5:R-:W-:-:S05]  /*3250*/  PRMT R0, R68, 0x8880, RZ ;  /* 0x0000888044007816 */ /* 0x020fca00000000ff */
[----:B------:R-:W-:-:S07]  /*3260*/  IMAD R13, R0, R59, RZ ;  /* 0x0000003b000d7224 */ /* 0x000fce00078e02ff */
.L_x_78:
[----:B------:R-:W-:Y:S05]  /*3270*/  BSYNC B1 ;  /* 0x0000000000017941 */ /* 0x000fea0003800000 */
.L_x_77:
[----:B------:R-:W-:Y:S01]  /*3280*/  @!P2 IMAD R43, R43, R58, R13 ;  /* 0x0000003a2b2ba224 */ /* 0x000fe200078e020d */
[----:B------:R-:W-:Y:S04]  /*3290*/  BSSY B1, `(.L_x_79) ;  /* 0x0000006000017945 */ /* 0x000fe80003800000 */
[----:B------:R0:W-:Y:S01]  /*32a0*/  @!P2 STG.E.U8 desc[UR36][R4.64+0x21], R43 ;  /* 0x0000212b0400a986 */ /* 0x0001e2000c101124 */
[----:B------:R-:W-:Y:S05]  /*32b0*/  @P0 BRA `(.L_x_80) ;  /* 0x00000000000c0947 */ /* 0x000fea0003800000 */
[----:B------:R-:W5:Y:S02]  /*32c0*/  LDG.E.U8 R68, desc[UR36][R2.64+0x28] ;  /* 0x0000282402447981 */ /* 0x000f64000c1e1100 */
[----:B-----5:R-:W-:-:S05]  /*32d0*/  PRMT R0, R68, 0x8880, RZ ;  /* 0x0000888044007816 */ /* 0x020fca00000000ff */
[----:B------:R-:W-:-:S07]  /*32e0*/  IMAD R13, R0, R59, RZ ;  /* 0x0000003b000d7224 */ /* 0x000fce00078e02ff */
.L_x_80:
[----:B------:R-:W-:Y:S05]  /*32f0*/  BSYNC B1 ;  /* 0x0000000000017941 */ /* 0x000fea0003800000 */
.L_x_79:
[----:B---3--:R-:W-:Y:S01]  /*3300*/  @!P0 IMAD R11, R44, R58, R13 ;  /* 0x0000003a2c0b8224 */ /* 0x008fe200078e020d */
[----:B------:R-:W-:Y:S04]  /*3310*/  BSSY B1, `(.L_x_81) ;  /* 0x0000006000017945 */ /* 0x000fe80003800000 */
[----:B------:R3:W-:Y:S01]  /*3320*/  @!P0 STG.E.U8 desc[UR36][R6.64+0x28], R11 ;  /* 0x0000280b06008986 */ /* 0x0007e2000c101124 */
[----:B------:R-:W-:Y:S05]  /*3330*/  @P5 BRA `(.L_x_82) ;  /* 0x00000000000c5947 */ /* 0x000fea0003800000 */
[----:B------:R-:W5:Y:S02]  /*3340*/  LDG.E.U8 R68, desc[UR36][R2.64+0x29] ;  /* 0x0000292402447981 */ /* 0x000f64000c1e1100 */
[----:B-----5:R-:W-:-:S05]  /*3350*/  PRMT R0, R68, 0x8880, RZ ;  /* 0x0000888044007816 */ /* 0x020fca00000000ff */
[----:B------:R-:W-:-:S07]  /*3360*/  IMAD R13, R0, R59, RZ ;  /* 0x0000003b000d7224 */ /* 0x000fce00078e02ff */
.L_x_82:
[----:B------:R-:W-:Y:S05]  /*3370*/  BSYNC B1 ;  /* 0x0000000000017941 */ /* 0x000fea0003800000 */
.L_x_81:
        /* <DEDUP_REMOVED lines=13> */
.L_x_84:
[----:B------:R-:W-:Y:S05]  /*3450*/  BSYNC B1 ;  /* 0x0000000000017941 */ /* 0x000fea0003800000 */
.L_x_83:
[----:B---3--:R-:W-:Y:S01]  /*3460*/  @!P4 IMAD R11, R46, R58, R13 ;  /* 0x0000003a2e0bc224 */ /* 0x008fe200078e020d */
[----:B------:R-:W-:Y:S04]  /*3470*/  BSSY B1, `(.L_x_85) ;  /* 0x0000006000017945 */ /* 0x000fe80003800000 */
[----:B------:R3:W-:Y:S01]  /*3480*/  @!P4 STG.E.U8 desc[UR36][R4.64+0x28], R11 ;  /* 0x0000280b0400c986 */ /* 0x0007e2000c101124 */
[----:B------:R-:W-:Y:S05]  /*3490*/  @P1 BRA `(.L_x_86) ;  /* 0x00000000000c1947 */ /* 0x000fea0003800000 */
[----:B------:R-:W5:Y:S02]  /*34a0*/  LDG.E.U8 R68, desc[UR36][R8.64+0x29] ;  /* 0x0000292408447981 */ /* 0x000f64000c1e1100 */
[----:B-----5:R-:W-:-:S05]  /*34b0*/  PRMT R0, R68, 0x8880, RZ ;  /* 0x0000888044007816 */ /* 0x020fca00000000ff */
[----:B------:R-:W-:-:S07]  /*34c0*/  IMAD R13, R0, R59, RZ ;  /* 0x0000003b000d7224 */ /* 0x000fce00078e02ff */
.L_x_86:
[----:B------:R-:W-:Y:S05]  /*34d0*/  BSYNC B1 ;  /* 0x0000000000017941 */ /* 0x000fea0003800000 */
.L_x_85:
[----:B------:R-:W-:Y:S01]  /*34e0*/  @!P1 IMAD R47, R47, R58, R13 ;  /* 0x0000003a2f2f9224 */ /* 0x000fe200078e020d */
[----:B------:R-:W-:Y:S04]  /*34f0*/  BSSY B1, `(.L_x_87) ;  /* 0x0000006000017945 */ /* 0x000fe80003800000 */
[----:B------:R0:W-:Y:S01]  /*3500*/  @!P1 STG.E.U8 desc[UR36][R4.64+0x29], R47 ;  /* 0x0000292f04009986 */ /* 0x0001e2000c101124 */
[----:B------:R-:W-:Y:S05]  /*3510*/  @P3 BRA `(.L_x_88) ;  /* 0x00000000000c3947 */ /* 0x000fea0003800000 */
[----:B------:R-:W5:Y:S02]  /*3520*/  LDG.E.U8 R68, desc[UR36][R2.64+0x30] ;  /* 0x0000302402447981 */ /* 0x000f64000c1e1100 */
[----:B-----5:R-:W-:-:S05]  /*3530*/  PRMT R0, R68, 0x8880, RZ ;  /* 0x0000888044007816 */ /* 0x020fca00000000ff */
[----:B------:R-:W-:-:S07]  /*3540*/  IMAD R13, R0, R59, RZ ;  /* 0x0000003b000d7224 */ /* 0x000fce00078e02ff */
.L_x_88:
[----:B------:R-:W-:Y:S05]  /*3550*/  BSYNC B1 ;  /* 0x0000000000017941 */ /* 0x000fea0003800000 */
.L_x_87:
[----:B---3--:R-:W-:Y:S01]  /*3560*/  @!P3 IMAD R11, R48, R58, R13 ;  /* 0x0000003a300bb224 */ /* 0x008fe200078e020d */
[----:B------:R-:W-:Y:S04]  /*3570*/  BSSY B1, `(.L_x_89) ;  /* 0x0000006000017945 */ /* 0x000fe80003800000 */
[----:B------:R3:W-:Y:S01]  /*3580*/  @!P3 STG.E.U8 desc[UR36][R6.64+0x30], R11 ;  /* 0x0000300b0600b986 */ /* 0x0007e2000c101124 */
[----:B------:R-:W-:Y:S05]  /*3590*/  @P5 BRA `(.L_x_90) ;  /* 0x00000000000c5947 */ /* 0x000fea0003800000 */
[----:B------:R-:W5:Y:S02]  /*35a0*/  LDG.E.U8 R68, desc[UR36][R2.64+0x31] ;  /* 0x0000312402447981 */ /* 0x000f64000c1e1100 */
[----:B-----5:R-:W-:-:S05]  /*35b0*/  PRMT R0, R68, 0x8880, RZ ;  /* 0x0000888044007816 */ /* 0x020fca00000000ff */
[----:B------:R-:W-:-:S07]  /*35c0*/  IMAD R13, R0, R59, RZ ;  /* 0x0000003b000d7224 */ /* 0x000fce00078e02ff */
.L_x_90:
[----:B------:R-:W-:Y:S05]  /*35d0*/  BSYNC B1 ;  /* 0x0000000000017941 */ /* 0x000fea0003800000 */
.L_x_89:
        /* <DEDUP_REMOVED lines=9> */
[----:B------:R-:W-:Y:S01]  /*3670*/  ISETP.LT.OR P3, PT, R72, 0x9, !P3 ;  /* 0x000000094800780c */ /* 0x000fe20005f61670 */
[----:B------:R-:W-:-:S12]  /*3680*/  @P2 BRA `(.L_x_92) ;  /* 0x00000000000c2947 */ /* 0x000fd80003800000 */
[----:B------:R-:W5:Y:S02]  /*3690*/  LDG.E.U8 R68, desc[UR36][R8.64+0x30] ;  /* 0x0000302408447981 */ /* 0x000f64000c1e1100 */
[----:B-----5:R-:W-:-:S05]  /*36a0*/  PRMT R0, R68, 0x8880, RZ ;  /* 0x0000888044007816 */ /* 0x020fca00000000ff */
[----:B------:R-:W-:-:S07]  /*36b0*/  IMAD R13, R0, R59, RZ ;  /* 0x0000003b000d7224 */ /* 0x000fce00078e02ff */
.L_x_92:
[----:B------:R-:W-:Y:S05]  /*36c0*/  BSYNC B1 ;  /* 0x0000000000017941 */ /* 0x000fea0003800000 */
.L_x_91:
[----:B---3--:R-:W-:Y:S01]  /*36d0*/  @!P2 IMAD R11, R50, R58, R13 ;  /* 0x0000003a320ba224 */ /* 0x008fe200078e020d */
[----:B------:R-:W-:Y:S04]  /*36e0*/  BSSY B1, `(.L_x_93) ;  /* 0x0000006000017945 */ /* 0x000fe80003800000 */
[----:B------:R3:W-:Y:S01]  /*36f0*/  @!P2 STG.E.U8 desc[UR36][R4.64+0x30], R11 ;  /* 0x0000300b0400a986 */ /* 0x0007e2000c101124 */
[----:B------:R-:W-:Y:S05]  /*3700*/  @P0 BRA `(.L_x_94) ;  /* 0x00000000000c0947 */ /* 0x000fea0003800000 */
[----:B------:R-:W5:Y:S02]  /*3710*/  LDG.E.U8 R68, desc[UR36][R8.64+0x31] ;  /* 0x0000312408447981 */ /* 0x000f64000c1e1100 */
[----:B-----5:R-:W-:-:S05]  /*3720*/  PRMT R0, R68, 0x8880, RZ ;  /* 0x0000888044007816 */ /* 0x020fca00000000ff */
[----:B------:R-:W-:-:S07]  /*3730*/  IMAD R13, R0, R59, RZ ;  /* 0x0000003b000d7224 */ /* 0x000fce00078e02ff */
.L_x_94:
[----:B------:R-:W-:Y:S05]  /*3740*/  BSYNC B1 ;  /* 0x0000000000017941 */ /* 0x000fea0003800000 */
.L_x_93:
[----:B------:R-:W-:Y:S01]  /*3750*/  @!P0 IMAD R51, R51, R58, R13 ;  /* 0x0000003a33338224 */ /* 0x000fe200078e020d */
[----:B------:R-:W-:Y:S04]  /*3760*/  BSSY B1, `(.L_x_95) ;  /* 0x0000006000017945 */ /* 0x000fe80003800000 */
[----:B------:R0:W-:Y:S01]  /*3770*/  @!P0 STG.E.U8 desc[UR36][R4.64+0x31], R51 ;  /* 0x0000313304008986 */ /* 0x0001e2000c101124 */
[----:B------:R-:W-:Y:S05]  /*3780*/  @P5 BRA `(.L_x_96) ;  /* 0x00000000000c5947 */ /* 0x000fea0003800000 */
[----:B------:R-:W5:Y:S02]  /*3790*/  LDG.E.U8 R68, desc[UR36][R2.64+0x38] ;  /* 0x0000382402447981 */ /* 0x000f64000c1e1100 */
[----:B-----5:R-:W-:-:S05]  /*37a0*/  PRMT R0, R68, 0x8880, RZ ;  /* 0x0000888044007816 */ /* 0x020fca00000000ff */
[----:B------:R-:W-:-:S07]  /*37b0*/  IMAD R13, R0, R59, RZ ;  /* 0x0000003b000d7224 */ /* 0x000fce00078e02ff */
.L_x_96:
[----:B------:R-:W-:Y:S05]  /*37c0*/  BSYNC B1 ;  /* 0x0000000000017941 */ /* 0x000fea0003800000 */
.L_x_95:
[----:B---3--:R-:W-:Y:S01]  /*37d0*/  @!P5 IMAD R11, R52, R58, R13 ;  /* 0x0000003a340bd224 */ /* 0x008fe200078e020d */
[----:B------:R-:W-:Y:S04]  /*37e0*/  BSSY B1, `(.L_x_97) ;  /* 0x0000006000017945 */ /* 0x000fe80003800000 */
[----:B------:R3:W-:Y:S01]  /*37f0*/  @!P5 STG.E.U8 desc[UR36][R6.64+0x38], R11 ;  /* 0x0000380b0600d986 */ /* 0x0007e2000c101124 */
[----:B------:R-:W-:Y:S05]  /*3800*/  @P4 BRA `(.L_x_98) ;  /* 0x00000000000c4947 */ /* 0x000fea0003800000 */
[----:B------:R-:W5:Y:S02]  /*3810*/  LDG.E.U8 R68, desc[UR36][R2.64+0x39] ;  /* 0x0000392402447981 */ /* 0x000f64000c1e1100 */
[----:B-----5:R-:W-:-:S05]  /*3820*/  PRMT R0, R68, 0x8880, RZ ;  /* 0x0000888044007816 */ /* 0x020fca00000000ff */
[----:B------:R-:W-:-:S07]  /*3830*/  IMAD R13, R0, R59, RZ ;  /* 0x0000003b000d7224 */ /* 0x000fce00078e02ff */
.L_x_98:
[----:B------:R-:W-:Y:S05]  /*3840*/  BSYNC B1 ;  /* 0x0000000000017941 */ /* 0x000fea0003800000 */
.L_x_97:
[----:B------:R-:W-:Y:S01]  /*3850*/  @!P4 IMAD R53, R53, R58, R13 ;  /* 0x0000003a3535c224 */ /* 0x000fe200078e020d */
[----:B------:R-:W-:Y:S04]  /*3860*/  BSSY B1, `(.L_x_99) ;  /* 0x0000006000017945 */ /* 0x000fe80003800000 */
[----:B------:R0:W-:Y:S01]  /*3870*/  @!P4 STG.E.U8 desc[UR36][R6.64+0x39], R53 ;  /* 0x000039350600c986 */ /* 0x0001e2000c101124 */
[----:B------:R-:W-:Y:S05]  /*3880*/  @P3 BRA `(.L_x_100) ;  /* 0x00000000000c3947 */ /* 0x000fea0003800000 */
[----:B------:R-:W5:Y:S02]  /*3890*/  LDG.E.U8 R68, desc[UR36][R8.64+0x38] ;  /* 0x0000382408447981 */ /* 0x000f64000c1e1100 */
[----:B-----5:R-:W-:-:S05]  /*38a0*/  PRMT R0, R68, 0x8880, RZ ;  /* 0x0000888044007816 */ /* 0x020fca00000000ff */
[----:B------:R-:W-:-:S07]  /*38b0*/  IMAD R13, R0, R59, RZ ;  /* 0x0000003b000d7224 */ /* 0x000fce00078e02ff */
.L_x_100:
[----:B------:R-:W-:Y:S05]  /*38c0*/  BSYNC B1 ;  /* 0x0000000000017941 */ /* 0x000fea0003800000 */
.L_x_99:
[----:B0-----:R-:W-:Y:S01]  /*38d0*/  @!P3 IMAD R3, R54, R58, R13 ;  /* 0x0000003a3603b224 */ /* 0x001fe200078e020d */
[----:B------:R-:W-:Y:S01]  /*38e0*/  ISETP.LT.OR P1, PT, R72, 0x9, !P1 ;  /* 0x000000094800780c */ /* 0x000fe20004f21670 */
[----:B------:R-:W-:Y:S03]  /*38f0*/  BSSY B1, `(.L_x_101) ;  /* 0x0000006000017945 */ /* 0x000fe60003800000 */
[----:B------:R0:W-:Y:S09]  /*3900*/  @!P3 STG.E.U8 desc[UR36][R4.64+0x38], R3 ;  /* 0x000038030400b986 */ /* 0x0001f2000c101124 */
[----:B------:R-:W-:Y:S05]  /*3910*/  @P1 BRA `(.L_x_102) ;  /* 0x00000000000c1947 */ /* 0x000fea0003800000 */
[----:B------:R-:W5:Y:S02]  /*3920*/  LDG.E.U8 R68, desc[UR36][R8.64+0x39] ;  /* 0x0000392408447981 */ /* 0x000f64000c1e1100 */
[----:B-----5:R-:W-:-:S05]  /*3930*/  PRMT R0, R68, 0x8880, RZ ;  /* 0x0000888044007816 */ /* 0x020fca00000000ff */
[----:B------:R-:W-:-:S07]  /*3940*/  IMAD R13, R0, R59, RZ ;  /* 0x0000003b000d7224 */ /* 0x000fce00078e02ff */
.L_x_102:
[----:B------:R-:W-:Y:S05]  /*3950*/  BSYNC B1 ;  /* 0x0000000000017941 */ /* 0x000fea0003800000 */
.L_x_101:
[----:B------:R-:W-:Y:S01]  /*3960*/  IMAD R13, R55, R58, R13 ;  /* 0x0000003a370d7224 */ /* 0x000fe200078e020d */
[----:B------:R-:W-:Y:S06]  /*3970*/  @P1 BRA `(.L_x_103) ;  /* 0x0000000400c81947 */ /* 0x000fec0003800000 */
[----:B------:R0:W-:Y:S01]  /*3980*/  STG.E.U8 desc[UR36][R4.64+0x39], R13 ;  /* 0x0000390d04007986 */ /* 0x0001e2000c101124 */
[----:B------:R-:W-:Y:S05]  /*3990*/  BRA `(.L_x_103) ;  /* 0x0000000400c07947 */ /* 0x000fea0003800000 */
.L_x_38:
[C---:B------:R-:W-:Y:S02]  /*39a0*/  ISETP.GE.AND P1, PT, R73.reuse, 0x1, PT ;  /* 0x000000014900780c */ /* 0x040fe40003f26270 */
[----:B------:R-:W-:Y:S02]  /*39b0*/  ISETP.GE.AND P0, PT, R73, 0x2, PT ;  /* 0x000000024900780c */ /* 0x000fe40003f06270 */
[C---:B------:R-:W-:Y:S02]  /*39c0*/  ISETP.LT.OR P4, PT, R72.reuse, 0x1, !P1 ;  /* 0x000000014800780c */ /* 0x040fe40004f81670 */
[C---:B------:R-:W-:Y:S02]  /*39d0*/  ISETP.LT.OR P5, PT, R72.reuse, 0x1, !P0 ;  /* 0x000000014800780c */ /* 0x040fe400047a1670 */
[C---:B------:R-:W-:Y:S02]  /*39e0*/  ISETP.LT.OR P1, PT, R72.reuse, 0x9, !P1 ;  /* 0x000000094800780c */ /* 0x040fe40004f21670 */
[----:B------:R-:W-:-:S02]  /*39f0*/  ISETP.LT.OR P0, PT, R72, 0x9, !P0 ;  /* 0x000000094800780c */ /* 0x000fc40004701670 */
[C---:B------:R-:W-:Y:S02]  /*3a00*/  ISETP.GE.AND P3, PT, R73.reuse, 0x9, PT ;  /* 0x000000094900780c */ /* 0x040fe40003f66270 */
[----:B------:R-:W-:-:S03]  /*3a10*/  ISETP.GE.AND P2, PT, R73, 0xa, PT ;  /* 0x0000000a4900780c */ /* 0x000fc60003f46270 */
[-C--:B------:R-:W-:Y:S02]  /*3a20*/  @!P4 IMAD R3, R24, R58.reuse, RZ ;  /* 0x0000003a1803c224 */ /* 0x080fe400078e02ff */
[-C--:B------:R-:W-:Y:S02]  /*3a30*/  @!P5 IMAD R25, R25, R58.reuse, RZ ;  /* 0x0000003a1919d224 */ /* 0x080fe400078e02ff */
[-C--:B------:R-:W-:Y:S01]  /*3a40*/  @!P1 IMAD R9, R26, R58.reuse, RZ ;  /* 0x0000003a1a099224 */ /* 0x080fe200078e02ff */
[----:B------:R0:W-:Y:S01]  /*3a50*/  @!P4 STG.E.U8 desc[UR36][R6.64], R3 ;  /* 0x000000030600c986 */ /* 0x0001e2000c101124 */
[C---:B------:R-:W-:Y:S01]  /*3a60*/  ISETP.LT.OR P4, PT, R72.reuse, 0x1, !P3 ;  /* 0x000000014800780c */ /* 0x040fe20005f81670 */
[----:B------:R-:W-:Y:S02]  /*3a70*/  @!P0 IMAD R27, R27, R58, RZ ;  /* 0x0000003a1b1b8224 */ /* 0x000fe400078e02ff */
[----:B------:R-:W-:Y:S01]  /*3a80*/  @!P5 STG.E.U8 desc[UR36][R6.64+0x1], R25 ;  /* 0x000001190600d986 */ /* 0x000fe2000c101124 */
[----:B------:R-:W-:-:S02]  /*3a90*/  ISETP.LT.OR P5, PT, R72, 0x1, !P2 ;  /* 0x000000014800780c */ /* 0x000fc400057a1670 */
[C---:B------:R-:W-:Y:S01]  /*3aa0*/  ISETP.LT.OR P2, PT, R72.reuse, 0x9, !P2 ;  /* 0x000000094800780c */ /* 0x040fe20005741670 */
[----:B------:R1:W-:Y:S01]  /*3ab0*/  @!P1 STG.E.U8 desc[UR36][R4.64], R9 ;  /* 0x0000000904009986 */ /* 0x0003e2000c101124 */
[----:B------:R-:W-:Y:S02]  /*3ac0*/  ISETP.LT.OR P1, PT, R72, 0x9, !P3 ;  /* 0x000000094800780c */ /* 0x000fe40005f21670 */
[C---:B------:R-:W-:Y:S01]  /*3ad0*/  ISETP.GE.AND P3, PT, R73.reuse, 0x11, PT ;  /* 0x000000114900780c */ /* 0x040fe20003f66270 */
[----:B------:R-:W-:Y:S01]  /*3ae0*/  @!P0 STG.E.U8 desc[UR36][R4.64+0x1], R27 ;  /* 0x0000011b04008986 */ /* 0x000fe2000c101124 */
[----:B------:R-:W-:Y:S01]  /*3af0*/  ISETP.GE.AND P0, PT, R73, 0x12, PT ;  /* 0x000000124900780c */ /* 0x000fe20003f06270 */
[----:B------:R-:W-:-:S04]  /*3b00*/  @!P4 IMAD R11, R28, R58, RZ ;  /* 0x0000003a1c0bc224 */ /* 0x000fc800078e02ff */
[-C--:B------:R-:W-:Y:S01]  /*3b10*/  @!P5 IMAD R29, R29, R58.reuse, RZ ;  /* 0x0000003a1d1dd224 */ /* 0x080fe200078e02ff */
[----:B------:R-:W-:Y:S01]  /*3b20*/  @!P4 STG.E.U8 desc[UR36][R6.64+0x8], R11 ;  /* 0x0000080b0600c986 */ /* 0x000fe2000c101124 */
[C---:B------:R-:W-:Y:S01]  /*3b30*/  ISETP.LT.OR P4, PT, R72.reuse, 0x1, !P3 ;  /* 0x000000014800780c */ /* 0x040fe20005f81670 */
[-C--:B------:R-:W-:Y:S02]  /*3b40*/  @!P2 IMAD R31, R31, R58.reuse, RZ ;  /* 0x0000003a1f1fa224 */ /* 0x080fe400078e02ff */
[----:B------:R-:W-:Y:S01]  /*3b50*/  @!P5 STG.E.U8 desc[UR36][R6.64+0x9], R29 ;  /* 0x0000091d0600d986 */ /* 0x000fe2000c101124 */
[----:B------:R-:W-:Y:S01]  /*3b60*/  ISETP.LT.OR P5, PT, R72, 0x1, !P0 ;  /* 0x000000014800780c */ /* 0x000fe200047a1670 */
[----:B0-----:R-:W-:Y:S01]  /*3b70*/  @!P1 IMAD R3, R30, R58, RZ ;  /* 0x0000003a1e039224 */ /* 0x001fe200078e02ff */
[----:B------:R-:W-:Y:S01]  /*3b80*/  ISETP.LT.OR P0, PT, R72, 0x9, !P0 ;  /* 0x000000094800780c */ /* 0x000fe20004701670 */
[----:B------:R-:W-:Y:S01]  /*3b90*/  @!P2 STG.E.U8 desc[UR36][R4.64+0x9], R31 ;  /* 0x0000091f0400a986 */ /* 0x000fe2000c101124 */
[----:B------:R-:W-:-:S03]  /*3ba0*/  ISETP.GE.AND P2, PT, R73, 0x19, PT ;  /* 0x000000194900780c */ /* 0x000fc60003f46270 */
[----:B------:R0:W-:Y:S01]  /*3bb0*/  @!P1 STG.E.U8 desc[UR36][R4.64+0x8], R3 ;  /* 0x0000080304009986 */ /* 0x0001e2000c101124 */
[----:B------:R-:W-:Y:S01]  /*3bc0*/  ISETP.LT.OR P1, PT, R72, 0x9, !P3 ;  /* 0x000000094800780c */ /* 0x000fe20005f21670 */
[----:B-1----:R-:W-:Y:S01]  /*3bd0*/  @!P4 IMAD R9, R32, R58, RZ ;  /* 0x0000003a2009c224 */ /* 0x002fe200078e02ff */
[----:B------:R-:W-:-:S03]  /*3be0*/  ISETP.GE.AND P3, PT, R73, 0x1a, PT ;  /* 0x0000001a4900780c */ /* 0x000fc60003f66270 */
[-C--:B------:R-:W-:Y:S01]  /*3bf0*/  @!P5 IMAD R33, R33, R58.reuse, RZ ;  /* 0x0000003a2121d224 */ /* 0x080fe200078e02ff */
[----:B------:R-:W-:Y:S01]  /*3c00*/  @!P4 STG.E.U8 desc[UR36][R6.64+0x10], R9 ;  /* 0x000010090600c986 */ /* 0x000fe2000c101124 */
[C---:B------:R-:W-:Y:S01]  /*3c10*/  ISETP.LT.OR P4, PT, R72.reuse, 0x1, !P3 ;  /* 0x000000014800780c */ /* 0x040fe20005f81670 */
[-C--:B------:R-:W-:Y:S01]  /*3c20*/  @!P0 IMAD R35, R35, R58.reuse, RZ ;  /* 0x0000003a23238224 */ /* 0x080fe200078e02ff */
[C---:B------:R-:W-:Y:S01]  /*3c30*/  ISETP.LT.OR P3, PT, R72.reuse, 0x9, !P3 ;  /* 0x000000094800780c */ /* 0x040fe20005f61670 */
[----:B------:R-:W-:Y:S01]  /*3c40*/  @!P5 STG.E.U8 desc[UR36][R6.64+0x11], R33 ;  /* 0x000011210600d986 */ /* 0x000fe2000c101124 */
[----:B------:R-:W-:Y:S02]  /*3c50*/  ISETP.LT.OR P5, PT, R72, 0x1, !P2 ;  /* 0x000000014800780c */ /* 0x000fe400057a1670 */
[----:B0-----:R-:W-:Y:S01]  /*3c60*/  @!P1 IMAD R3, R34, R58, RZ ;  /* 0x0000003a22039224 */ /* 0x001fe200078e02ff */
[----:B------:R-:W-:Y:S01]  /*3c70*/  @!P0 STG.E.U8 desc[UR36][R4.64+0x11], R35 ;  /* 0x0000112304008986 */ /* 0x000fe2000c101124 */
[----:B------:R-:W-:-:S02]  /*3c80*/  ISETP.LT.OR P2, PT, R72, 0x9, !P2 ;  /* 0x000000094800780c */ /* 0x000fc40005741670 */
[C---:B------:R-:W-:Y:S01]  /*3c90*/  ISETP.GE.AND P0, PT, R73.reuse, 0x21, PT ;  /* 0x000000214900780c */ /* 0x040fe20003f06270 */
[----:B------:R0:W-:Y:S01]  /*3ca0*/  @!P1 STG.E.U8 desc[UR36][R4.64+0x10], R3 ;  /* 0x0000100304009986 */ /* 0x0001e2000c101124 */
[----:B------:R-:W-:Y:S01]  /*3cb0*/  ISETP.GE.AND P1, PT, R73, 0x22, PT ;  /* 0x000000224900780c */ /* 0x000fe20003f26270 */
[-C--:B------:R-:W-:Y:S02]  /*3cc0*/  @!P4 IMAD R37, R37, R58.reuse, RZ ;  /* 0x0000003a2525c224 */ /* 0x080fe400078e02ff */
[-C--:B------:R-:W-:Y:S02]  /*3cd0*/  @!P3 IMAD R39, R39, R58.reuse, RZ ;  /* 0x0000003a2727b224 */ /* 0x080fe400078e02ff */
[-C--:B------:R-:W-:Y:S01]  /*3ce0*/  @!P5 IMAD R11, R36, R58.reuse, RZ ;  /* 0x0000003a240bd224 */ /* 0x080fe200078e02ff */
[----:B------:R-:W-:Y:S01]  /*3cf0*/  @!P4 STG.E.U8 desc[UR36][R6.64+0x19], R37 ;  /* 0x000019250600c986 */ /* 0x000fe2000c101124 */
[C---:B------:R-:W-:Y:S02]  /*3d00*/  ISETP.LT.OR P4, PT, R72.reuse, 0x1, !P0 ;  /* 0x000000014800780c */ /* 0x040fe40004781670 */
[C---:B------:R-:W-:Y:S01]  /*3d10*/  ISETP.LT.OR P0, PT, R72.reuse, 0x9, !P0 ;  /* 0x000000094800780c */ /* 0x040fe20004701670 */
[----:B------:R-:W-:Y:S01]  /*3d20*/  @!P5 STG.E.U8 desc[UR36][R6.64+0x18], R11 ;  /* 0x0000180b0600d986 */ /* 0x000fe2000c101124 */
[----:B------:R-:W-:Y:S01]  /*3d30*/  ISETP.LT.OR P5, PT, R72, 0x1, !P1 ;  /* 0x000000014800780c */ /* 0x000fe20004fa1670 */
[----:B0-----:R-:W-:Y:S01]  /*3d40*/  @!P2 IMAD R3, R38, R58, RZ ;  /* 0x0000003a2603a224 */ /* 0x001fe200078e02ff */
[----:B------:R-:W-:Y:S01]  /*3d50*/  ISETP.LT.OR P1, PT, R72, 0x9, !P1 ;  /* 0x000000094800780c */ /* 0x000fe20004f21670 */
[----:B------:R-:W-:Y:S01]  /*3d60*/  @!P3 STG.E.U8 desc[UR36][R4.64+0x19], R39 ;  /* 0x000019270400b986 */ /* 0x000fe2000c101124 */
[----:B------:R-:W-:-:S03]  /*3d70*/  ISETP.GE.AND P3, PT, R73, 0x29, PT ;  /* 0x000000294900780c */ /* 0x000fc60003f66270 */
[----:B------:R0:W-:Y:S01]  /*3d80*/  @!P2 STG.E.U8 desc[UR36][R4.64+0x18], R3 ;  /* 0x000018030400a986 */ /* 0x0001e2000c101124 */
[----:B------:R-:W-:Y:S01]  /*3d90*/  ISETP.GE.AND P2, PT, R73, 0x2a, PT ;  /* 0x0000002a4900780c */ /* 0x000fe20003f46270 */
[----:B------:R-:W-:-:S04]  /*3da0*/  @!P4 IMAD R9, R40, R58, RZ ;  /* 0x0000003a2809c224 */ /* 0x000fc800078e02ff */
[-C--:B------:R-:W-:Y:S01]  /*3db0*/  @!P5 IMAD R41, R41, R58.reuse, RZ ;  /* 0x0000003a2929d224 */ /* 0x080fe200078e02ff */
[----:B------:R-:W-:Y:S01]  /*3dc0*/  @!P4 STG.E.U8 desc[UR36][R6.64+0x20], R9 ;  /* 0x000020090600c986 */ /* 0x000fe2000c101124 */
[C---:B------:R-:W-:Y:S01]  /*3dd0*/  ISETP.LT.OR P4, PT, R72.reuse, 0x1, !P3 ;  /* 0x000000014800780c */ /* 0x040fe20005f81670 */
[-C--:B------:R-:W-:Y:S01]  /*3de0*/  @!P1 IMAD R43, R43, R58.reuse, RZ ;  /* 0x0000003a2b2b9224 */ /* 0x080fe200078e02ff */
        /* <DEDUP_REMOVED lines=25> */
[----:B------:R1:W-:Y:S01]  /*3f80*/  @!P4 STG.E.U8 desc[UR36][R6.64+0x30], R9 ;  /* 0x000030090600c986 */ /* 0x0003e2000c101124 */
[C---:B------:R-:W-:Y:S01]  /*3f90*/  ISETP.LT.OR P4, PT, R72.reuse, 0x1, !P2 ;  /* 0x000000014800780c */ /* 0x040fe20005781670 */
[-C--:B------:R-:W-:Y:S01]  /*3fa0*/  @!P0 IMAD R51, R51, R58.reuse, RZ ;  /* 0x0000003a33338224 */ /* 0x080fe200078e02ff */
[C---:B------:R-:W-:Y:S01]  /*3fb0*/  ISETP.LT.OR P2, PT, R72.reuse, 0x9, !P2 ;  /* 0x000000094800780c */ /* 0x040fe20005741670 */
[----:B------:R2:W-:Y:S01]  /*3fc0*/  @!P5 STG.E.U8 desc[UR36][R6.64+0x31], R49 ;  /* 0x000031310600d986 */ /* 0x0005e2000c101124 */
[----:B------:R-:W-:Y:S01]  /*3fd0*/  ISETP.LT.OR P5, PT, R72, 0x1, !P3 ;  /* 0x000000014800780c */ /* 0x000fe20005fa1670 */
[-C--:B0-----:R-:W-:Y:S01]  /*3fe0*/  @!P1 IMAD R3, R50, R58.reuse, RZ ;  /* 0x0000003a32039224 */ /* 0x081fe200078e02ff */
[----:B------:R-:W-:Y:S01]  /*3ff0*/  ISETP.LT.OR P3, PT, R72, 0x9, !P3 ;  /* 0x000000094800780c */ /* 0x000fe20005f61670 */
[----:B------:R2:W-:Y:S04]  /*4000*/  @!P0 STG.E.U8 desc[UR36][R4.64+0x31], R51 ;  /* 0x0000313304008986 */ /* 0x0005e8000c101124 */
[----:B------:R2:W-:Y:S02]  /*4010*/  @!P1 STG.E.U8 desc[UR36][R4.64+0x30], R3 ;  /* 0x0000300304009986 */ /* 0x0005e4000c101124 */
[----:B------:R-:W-:-:S02]  /*4020*/  @!P4 IMAD R11, R52, R58, RZ ;  /* 0x0000003a340bc224 */ /* 0x000fc400078e02ff */
[-C--:B-1----:R-:W-:Y:S02]  /*4030*/  @!P2 IMAD R9, R54, R58.reuse, RZ ;  /* 0x0000003a3609a224 */ /* 0x082fe400078e02ff */
[-C--:B------:R-:W-:Y:S01]  /*4040*/  @!P5 IMAD R53, R53, R58.reuse, RZ ;  /* 0x0000003a3535d224 */ /* 0x080fe200078e02ff */
[----:B------:R2:W-:Y:S01]  /*4050*/  @!P4 STG.E.U8 desc[UR36][R6.64+0x38], R11 ;  /* 0x0000380b0600c986 */ /* 0x0005e2000c101124 */
[----:B------:R-:W-:-:S03]  /*4060*/  @!P3 IMAD R55, R55, R58, RZ ;  /* 0x0000003a3737b224 */ /* 0x000fc600078e02ff */
[----:B------:R2:W-:Y:S04]  /*4070*/  @!P5 STG.E.U8 desc[UR36][R6.64+0x39], R53 ;  /* 0x000039350600d986 */ /* 0x0005e8000c101124 */
[----:B------:R2:W-:Y:S04]  /*4080*/  @!P2 STG.E.U8 desc[UR36][R4.64+0x38], R9 ;  /* 0x000038090400a986 */ /* 0x0005e8000c101124 */
[----:B------:R2:W-:Y:S02]  /*4090*/  @!P3 STG.E.U8 desc[UR36][R4.64+0x39], R55 ;  /* 0x000039370400b986 */ /* 0x0005e4000c101124 */
.L_x_103:
[----:B------:R-:W-:Y:S05]  /*40a0*/  BSYNC B0 ;  /* 0x0000000000007941 */ /* 0x000fea0003800000 */
.L_x_37:
[----:B0-2---:R-:W2:Y:S01]  /*40b0*/  LDL.64 R2, [R1] ;  /* 0x0000000001027983 */ /* 0x005ea20000100a00 */
[----:B------:R-:W-:Y:S01]  /*40c0*/  ULDC.64 UR4, c[0x0][0x650] ;  /* 0x0001940000047ab9 */ /* 0x000fe20000000a00 */
[----:B------:R0:W-:Y:S01]  /*40d0*/  SYNCS.ARRIVE.TRANS64.A1T0 RZ, [R66+UR47], RZ ;  /* 0x000000ff42ff79a7 */ /* 0x0001e2000810002f */
[----:B------:R-:W-:Y:S01]  /*40e0*/  PRMT R0, RZ, 0x7610, R0 ;  /* 0x00007610ff007816 */ /* 0x000fe20000000000 */
[----:B------:R-:W-:Y:S02]  /*40f0*/  IMAD.MOV.U32 R19, RZ, RZ, -0x1 ;  /* 0xffffffffff137424 */ /* 0x000fe400078e00ff */
[----:B------:R-:W-:Y:S01]  /*4100*/  IMAD.MOV.U32 R22, RZ, RZ, -0x1 ;  /* 0xffffffffff167424 */ /* 0x000fe200078e00ff */
[----:B--2---:R-:W-:-:S04]  /*4110*/  LEA R18, P0, R2, R18, 0x1 ;  /* 0x0000001202127211 */ /* 0x004fc800078008ff */
[----:B------:R-:W-:Y:S01]  /*4120*/  LEA.HI.X R17, R2, R17, R23, 0x1, P0 ;  /* 0x0000001102117211 */ /* 0x000fe200000f0c17 */
[----:B------:R-:W-:Y:S01]  /*4130*/  IMAD.MOV.U32 R2, RZ, RZ, -0x1 ;  /* 0xffffffffff027424 */ /* 0x000fe200078e00ff */
[----:B------:R-:W-:-:S04]  /*4140*/  ISETP.GE.U32.AND P0, PT, R18, UR4, PT ;  /* 0x0000000412007c0c */ /* 0x000fc8000bf06070 */
[----:B------:R-:W-:-:S13]  /*4150*/  ISETP.GE.U32.AND.EX P0, PT, R17, UR5, PT, P0 ;  /* 0x0000000511007c0c */ /* 0x000fda000bf06100 */
[----:B0-----:R-:W-:Y:S05]  /*4160*/  @P0 BRA `(.L_x_104) ;  /* 0x0000000400700947 */ /* 0x001fea0003800000 */
[----:B------:R-:W0:Y:S01]  /*4170*/  S2R R10, SR_CTAID.X ;  /* 0x00000000000a7919 */ /* 0x000e220000002500 */
[----:B------:R-:W2:Y:S01]  /*4180*/  LDC.64 R8, c[0x0][0x628] ;  /* 0x00018a00ff087b82 */ /* 0x000ea20000000a00 */
[----:B------:R-:W-:Y:S01]  /*4190*/  ULDC UR4, c[0x0][0x150] ;  /* 0x0000540000047ab9 */ /* 0x000fe20000000800 */
[----:B-1-3--:R-:W-:Y:S01]  /*41a0*/  IMAD.MOV.U32 R6, RZ, RZ, R18 ;  /* 0x000000ffff067224 */ /* 0x00afe200078e0012 */
[----:B------:R-:W1:Y:S01]  /*41b0*/  S2R R20, SR_CTAID.Y ;  /* 0x0000000000147919 */ /* 0x000e620000002600 */
[----:B------:R-:W-:-:S04]  /*41c0*/  IMAD.MOV.U32 R7, RZ, RZ, R17 ;  /* 0x000000ffff077224 */ /* 0x000fc800078e0011 */
[----:B------:R-:W3:Y:S08]  /*41d0*/  LDC R15, c[0x0][0x144] ;  /* 0x00005100ff0f7b82 */ /* 0x000ef00000000800 */
[----:B------:R-:W1:Y:S08]  /*41e0*/  LDC R0, c[0x0][0x630] ;  /* 0x00018c00ff007b82 */ /* 0x000e700000000800 */
[----:B------:R-:W1:Y:S01]  /*41f0*/  LDC.64 R12, c[0x0][0x620] ;  /* 0x00018800ff0c7b82 */ /* 0x000e620000000a00 */
[----:B--2---:R-:W-:-:S04]  /*4200*/  ISETP.NE.U32.AND P0, PT, R8, RZ, PT ;  /* 0x000000ff0800720c */ /* 0x004fc80003f05070 */
[----:B------:R-:W-:Y:S02]  /*4210*/  ISETP.NE.AND.EX P0, PT, R9, RZ, PT, P0 ;  /* 0x000000ff0900720c */ /* 0x000fe40003f05300 */
[----:B0-----:R-:W-:-:S05]  /*4220*/  I2FP.F32.U32 R2, R10 ;  /* 0x0000000a00027245 */ /* 0x001fca0000201000 */
[----:B------:R-:W-:-:S04]  /*4230*/  FMUL R2, R2, UR4 ;  /* 0x0000000402027c20 */ /* 0x000fc80008400000 */
[----:B------:R0:W2:Y:S02]  /*4240*/  F2I.U32.TRUNC.NTZ R14, R2 ;  /* 0x00000002000e7305 */ /* 0x0000a4000020f000 */
[----:B---3--:R-:W-:Y:S05]  /*4250*/  @!P0 BRA `(.L_x_105) ;  /* 0x0000000000288947 */ /* 0x008fea0003800000 */
[----:B------:R-:W3:Y:S02]  /*4260*/  LDC R3, c[0x0][0x634] ;  /* 0x00018d00ff037b82 */ /* 0x000ee40000000800 */
[----:B---3--:R-:W-:-:S05]  /*4270*/  IADD3 R7, P0, R18, R3, RZ ;  /* 0x0000000312077210 */ /* 0x008fca0007f1e0ff */
[----:B------:R-:W-:-:S04]  /*4280*/  IMAD.X R11, RZ, RZ, R17, P0 ;  /* 0x000000ffff0b7224 */ /* 0x000fc800000e0611 */
[----:B0-----:R-:W-:-:S04]  /*4290*/  IMAD.WIDE.U32 R2, R11, R8, RZ ;  /* 0x000000080b027225 */ /* 0x001fc800078e00ff */
[----:B----4-:R-:W-:-:S04]  /*42a0*/  IMAD.WIDE.U32 R4, P0, R7, R9, R2 ;  /* 0x0000000907047225 */ /* 0x010fc80007800002 */
[----:B------:R-:W-:-:S04]  /*42b0*/  IMAD.WIDE.U32 R2, R7, R8, RZ ;  /* 0x0000000807027225 */ /* 0x000fc800078e00ff */
[----:B------:R-:W-:Y:S01]  /*42c0*/  IMAD.X R7, RZ, RZ, RZ, P0 ;  /* 0x000000ffff077224 */ /* 0x000fe200000e06ff */
[----:B------:R-:W-:Y:S01]  /*42d0*/  IADD3 RZ, P0, R3, R4, RZ ;  /* 0x0000000403ff7210 */ /* 0x000fe20007f1e0ff */
[----:B------:R-:W-:-:S04]  /*42e0*/  IMAD.MOV.U32 R6, RZ, RZ, R5 ;  /* 0x000000ffff067224 */ /* 0x000fc800078e0005 */
[----:B------:R-:W-:-:S08]  /*42f0*/  IMAD.WIDE.U32.X R6, R11, R9, R6, P0 ;  /* 0x000000090b067225 */ /* 0x000fd000000e0406 */
.L_x_105:
[----:B----4-:R-:W3:Y:S01]  /*4300*/  LDC.64 R26, c[0x0][0x640] ;  /* 0x00019000ff1a7b82 */ /* 0x010ee20000000a00 */
[-C--:B-1----:R-:W-:Y:S01]  /*4310*/  SHF.R.U64 R11, R6, R0.reuse, R7 ;  /* 0x00000000060b7219 */ /* 0x082fe20000001207 */
[----:B------:R-:W-:Y:S01]  /*4320*/  IMAD.MOV.U32 R19, RZ, RZ, R17 ;  /* 0x000000ffff137224 */ /* 0x000fe200078e0011 */
[----:B------:R-:W-:Y:S01]  /*4330*/  SHF.R.U32.HI R0, RZ, R0, R7 ;  /* 0x00000000ff007219 */ /* 0x000fe20000011607 */
[----:B--2---:R-:W-:Y:S01]  /*4340*/  IMAD.MOV R14, RZ, RZ, -R14 ;  /* 0x000000ffff0e7224 */ /* 0x004fe200078e0a0e */
[----:B------:R-:W-:Y:S01]  /*4350*/  IADD3 R5, P0, RZ, -R11, RZ ;  /* 0x8000000bff057210 */ /* 0x000fe20007f1e0ff */
[----:B------:R-:W-:Y:S01]  /*4360*/  ULDC UR4, c[0x0][0x154] ;  /* 0x0000550000047ab9 */ /* 0x000fe20000000800 */
[----:B------:R-:W-:Y:S01]  /*4370*/  IMAD.MOV.U32 R7, RZ, RZ, 0x1 ;  /* 0x00000001ff077424 */ /* 0x000fe200078e00ff */
[----:B------:R-:W1:Y:S01]  /*4380*/  LDC R4, c[0x0][0x618] ;  /* 0x00018600ff047b82 */ /* 0x000e620000000800 */
[----:B------:R-:W-:Y:S02]  /*4390*/  IMAD R22, R15, R14, R10 ;  /* 0x0000000e0f167224 */ /* 0x000fe400078e020a */
[----:B------:R-:W-:-:S04]  /*43a0*/  IMAD.X R3, RZ, RZ, ~R0, P0 ;  /* 0x000000ffff037224 */ /* 0x000fc800000e0e00 */
[-C--:B------:R-:W-:Y:S01]  /*43b0*/  IMAD R0, R3, R12.reuse, RZ ;  /* 0x0000000c03007224 */ /* 0x080fe200078e02ff */
[----:B------:R-:W2:Y:S01]  /*43c0*/  LDC R6, c[0x0][0x608] ;  /* 0x00018200ff067b82 */ /* 0x000ea20000000800 */
[----:B0-----:R-:W-:-:S04]  /*43d0*/  IMAD.WIDE.U32 R2, R5, R12, R18 ;  /* 0x0000000c05027225 */ /* 0x001fc800078e0012 */
[----:B------:R-:W-:Y:S01]  /*43e0*/  IMAD R5, R5, R13, R0 ;  /* 0x0000000d05057224 */ /* 0x000fe200078e0200 */
[----:B------:R-:W-:Y:S02]  /*43f0*/  I2FP.F32.U32 R0, R20 ;  /* 0x0000001400007245 */ /* 0x000fe40000201000 */
[----:B------:R-:W0:Y:S01]  /*4400*/  LDC R24, c[0x0][0x658] ;  /* 0x00019600ff187b82 */ /* 0x000e220000000800 */
[----:B------:R-:W-:Y:S01]  /*4410*/  IMAD.IADD R3, R3, 0x1, R5 ;  /* 0x0000000103037824 */ /* 0x000fe200078e0205 */
[----:B---3--:R-:W-:Y:S01]  /*4420*/  ISETP.NE.U32.AND P0, PT, R26, RZ, PT ;  /* 0x000000ff1a00720c */ /* 0x008fe20003f05070 */
[----:B------:R-:W-:Y:S01]  /*4430*/  FMUL R0, R0, UR4 ;  /* 0x0000000400007c20 */ /* 0x000fe20008400000 */
[----:B------:R-:W-:Y:S02]  /*4440*/  IMAD.MOV.U32 R5, RZ, RZ, -0x1 ;  /* 0xffffffffff057424 */ /* 0x000fe400078e00ff */
[----:B------:R-:W-:Y:S01]  /*4450*/  ISETP.NE.AND.EX P0, PT, R27, RZ, PT, P0 ;  /* 0x000000ff1b00720c */ /* 0x000fe20003f05300 */
[----:B------:R3:W4:Y:S01]  /*4460*/  F2I.U32.TRUNC.NTZ R12, R0 ;  /* 0x00000000000c7305 */ /* 0x000722000020f000 */
[----:B------:R-:W3:Y:S01]  /*4470*/  LDC R15, c[0x0][0x148] ;  /* 0x00005200ff0f7b82 */ /* 0x000ee20000000800 */
[----:B-1----:R-:W-:-:S02]  /*4480*/  SHF.R.U64 R10, R2, R4, R3 ;  /* 0x00000004020a7219 */ /* 0x002fc40000001203 */
[----:B------:R-:W-:-:S05]  /*4490*/  SHF.R.U32.HI R3, RZ, R4, R3 ;  /* 0x00000004ff037219 */ /* 0x000fca0000011603 */
[----:B------:R-:W1:Y:S01]  /*44a0*/  LDC R14, c[0x0][0x600] ;  /* 0x00018000ff0e7b82 */ /* 0x000e620000000800 */
[-CC-:B--2---:R-:W-:Y:S02]  /*44b0*/  SHF.R.U64 R8, R10, R6.reuse, R3.reuse ;  /* 0x000000060a087219 */ /* 0x184fe40000001203 */
[----:B------:R-:W-:-:S05]  /*44c0*/  SHF.R.U32.HI R3, RZ, R6, R3 ;  /* 0x00000006ff037219 */ /* 0x000fca0000011603 */
[----:B------:R-:W2:Y:S01]  /*44d0*/  LDC R21, c[0x0][0x648] ;  /* 0x00019200ff157b82 */ /* 0x000ea20000000800 */
[-CC-:B0-----:R-:W-:Y:S02]  /*44e0*/  SHF.R.U64 R13, R8, R24.reuse, R3.reuse ;  /* 0x00000018080d7219 */ /* 0x181fe40000001203 */
[-C--:B------:R-:W-:Y:S02]  /*44f0*/  SHF.L.U32 R5, R5, R24.reuse, RZ ;  /* 0x0000001805057219 */ /* 0x080fe400000006ff */
[-C--:B------:R-:W-:Y:S01]  /*4500*/  SHF.R.U32.HI R3, RZ, R24.reuse, R3 ;  /* 0x00000018ff037219 */ /* 0x080fe20000011603 */
[----:B------:R-:W-:Y:S01]  /*4510*/  IMAD.MOV.U32 R2, RZ, RZ, R13 ;  /* 0x000000ffff027224 */ /* 0x000fe200078e000d */
[----:B------:R-:W-:Y:S01]  /*4520*/  SHF.L.U32 R24, R7, R24, RZ ;  /* 0x0000001807187219 */ /* 0x000fe200000006ff */
[----:B------:R-:W0:Y:S01]  /*4530*/  LDC R25, c[0x0][0x638] ;  /* 0x00018e00ff197b82 */ /* 0x000e220000000800 */
[----:B------:R-:W-:-:S07]  /*4540*/  LOP3.LUT R19, RZ, R5, RZ, 0x33, !PT ;  /* 0x00000005ff137212 */ /* 0x000fce00078e33ff */
[----:B------:R-:W0:Y:S01]  /*4550*/  LDC R28, c[0x0][0x610] ;  /* 0x00018400ff1c7b82 */ /* 0x000e220000000800 */
[----:B----4-:R-:W-:Y:S05]  /*4560*/  @!P0 BRA `(.L_x_106) ;  /* 0x0000000000288947 */ /* 0x010fea0003800000 */
[----:B---3--:R-:W3:Y:S02]  /*4570*/  LDC R0, c[0x0][0x64c] ;  /* 0x00019300ff007b82 */ /* 0x008ee40000000800 */
[----:B---3--:R-:W-:-:S05]  /*4580*/  IADD3 R7, P0, R13, R0, RZ ;  /* 0x000000000d077210 */ /* 0x008fca0007f1e0ff */
        /* <DEDUP_REMOVED lines=8> */
.L_x_106:
[----:B------:R-:W4:Y:S01]  /*4610*/  LDC R4, c[0x0][0x65c] ;  /* 0x00019700ff047b82 */ /* 0x000f220000000800 */
[----:B--23--:R-:W-:Y:S01]  /*4620*/  SHF.R.U64 R0, R2, R21, R3 ;  /* 0x0000001502007219 */ /* 0x00cfe20000001203 */
[----:B-1----:R-:W-:Y:S01]  /*4630*/  VIADD R3, R14, 0xffffffff ;  /* 0xffffffff0e037836 */ /* 0x002fe20000000000 */
[----:B------:R-:W-:Y:S01]  /*4640*/  LOP3.LUT R19, R8, R19, RZ, 0xc0, !PT ;  /* 0x0000001308137212 */ /* 0x000fe200078ec0ff */
[----:B------:R-:W-:Y:S02]  /*4650*/  IMAD.MOV R12, RZ, RZ, -R12 ;  /* 0x000000ffff0c7224 */ /* 0x000fe400078e0a0c */
[----:B------:R-:W-:Y:S01]  /*4660*/  IMAD.MOV R2, RZ, RZ, -R0 ;  /* 0x000000ffff027224 */ /* 0x000fe200078e0a00 */
[----:B------:R-:W-:Y:S01]  /*4670*/  LOP3.LUT R3, R10, R3, RZ, 0xc0, !PT ;  /* 0x000000030a037212 */ /* 0x000fe200078ec0ff */
[----:B------:R-:W-:Y:S02]  /*4680*/  IMAD R19, R24, R0, R19 ;  /* 0x0000000018137224 */ /* 0x000fe400078e0213 */
[----:B0-----:R-:W-:-:S04]  /*4690*/  IMAD R0, R2, R25, R13 ;  /* 0x0000001902007224 */ /* 0x001fc800078e020d */
[----:B------:R-:W-:Y:S01]  /*46a0*/  IMAD R2, R0, R14, R3 ;  /* 0x0000000e00027224 */ /* 0x000fe200078e0203 */
[----:B----4-:R-:W-:Y:S01]  /*46b0*/  ISETP.NE.AND P0, PT, R4, 0x1, PT ;  /* 0x000000010400780c */ /* 0x010fe20003f05270 */
[----:B------:R-:W-:-:S05]  /*46c0*/  IMAD.MOV.U32 R4, RZ, RZ, 0x1 ;  /* 0x00000001ff047424 */ /* 0x000fca00078e00ff */
[----:B------:R-:W-:-:S07]  /*46d0*/  PRMT R0, R4, 0x7610, R0 ;  /* 0x0000761004007816 */ /* 0x000fce0000000000 */
[----:B------:R-:W-:-:S04]  /*46e0*/  @P0 IMAD R22, R15, R12, R20 ;  /* 0x0000000c0f160224 */ /* 0x000fc800078e0214 */
[----:B------:R-:W-:-:S05]  /*46f0*/  IMAD R19, R19, R28, R22 ;  /* 0x0000001c13137224 */ /* 0x000fca00078e0216 */
[----:B------:R-:W-:Y:S02]  /*4700*/  SEL R22, R2, R19, !P0 ;  /* 0x0000001302167207 */ /* 0x000fe40004000000 */
[----:B------:R-:W-:Y:S01]  /*4710*/  SEL R19, R19, R2, !P0 ;  /* 0x0000000213137207 */ /* 0x000fe20004000000 */
[----:B------:R-:W-:-:S07]  /*4720*/  IMAD.MOV.U32 R2, RZ, RZ, R11 ;  /* 0x000000ffff027224 */ /* 0x000fce00078e000b */
.L_x_104:
[----:B------:R-:W-:Y:S02]  /*4730*/  LOP3.LUT P0, RZ, R0, 0xff, RZ, 0xc0, !PT ;  /* 0x000000ff00ff7812 */ /* 0x000fe4000780c0ff */
[----:B------:R-:W-:-:S11]  /*4740*/  LOP3.LUT R69, R69, 0x1, RZ, 0x3c, !PT ;  /* 0x0000000145457812 */ /* 0x000fd600078e3cff */
[----:B------:R-:W-:Y:S05]  /*4750*/  @P0 BRA `(.L_x_107) ;  /* 0xffffffd000bc0947 */ /* 0x000fea000383ffff */
[----:B------:R-:W-:Y:S05]  /*4760*/  EXIT ;  /* 0x000000000000794d */ /* 0x000fea0003800000 */
.L_x_18:
[----:B------:R-:W-:-:S08]  /*4770*/  ISETP.NE.AND P0, PT, R5, RZ, PT ;  /* 0x000000ff0500720c */ /* 0x000fd00003f05270 */
[----:B0-----:R-:W0:-:S00]  /*4780*/  USETMAXREG.DEALLOC.CTAPOOL 0x28 ;  /* 0x00000028000079c8 */ /* 0x001e0000080e0500 */
[----:B------:R-:W-:Y:S05]  /*4790*/  @P0 EXIT ;  /* 0x000000000000094d */ /* 0x000fea0003800000 */
[----:B0-----:R-:W-:Y:S01]  /*47a0*/  LOP3.LUT P0, RZ, R8, 0xff, RZ, 0xc0, !PT ;  /* 0x000000ff08ff7812 */ /* 0x001fe2000780c0ff */
[----:B------:R-:W-:Y:S02]  /*47b0*/  IMAD.MOV.U32 R0, RZ, RZ, 0x1 ;  /* 0x00000001ff007424 */ /* 0x000fe400078e00ff */
[----:B------:R-:W-:-:S10]  /*47c0*/  IMAD.MOV.U32 R6, RZ, RZ, RZ ;  /* 0x000000ffff067224 */ /* 0x000fd400078e00ff */
[----:B------:R-:W-:Y:S05]  /*47d0*/  @!P0 BRA `(.L_x_108) ;  /* 0x0000000c00888947 */ /* 0x000fea0003800000 */
[----:B------:R-:W0:Y:S01]  /*47e0*/  S2UR UR9, SR_CgaCtaId ;  /* 0x00000000000979c3 */ /* 0x000e220000008800 */
[----:B------:R-:W-:Y:S01]  /*47f0*/  ULDC UR5, c[0x0][0x658] ;  /* 0x0001960000057ab9 */ /* 0x000fe20000000800 */
[----:B------:R-:W-:Y:S01]  /*4800*/  UMOV UR10, 0xffffffff ;  /* 0xffffffff000a7882 */ /* 0x000fe20000000000 */
[----:B------:R-:W-:Y:S01]  /*4810*/  UMOV UR14, 0x1 ;  /* 0x00000001000e7882 */ /* 0x000fe20000000000 */
[----:B------:R-:W-:Y:S01]  /*4820*/  USHF.L.U32 UR10, UR10, UR5, URZ ;  /* 0x000000050a0a7299 */ /* 0x000fe2000800063f */
[----:B------:R-:W-:Y:S01]  /*4830*/  LOP3.LUT P0, RZ, R4, 0x1f, RZ, 0xc0, !PT ;  /* 0x0000001f04ff7812 */ /* 0x000fe2000780c0ff */
[----:B------:R-:W-:Y:S01]  /*4840*/  BSSY B0, `(.L_x_108) ;  /* 0x00000db000007945 */ /* 0x000fe20003800000 */
[C---:B------:R-:W-:Y:S01]  /*4850*/  ISETP.NE.AND P2, PT, R3.reuse, RZ, PT ;  /* 0x000000ff0300720c */ /* 0x040fe20003f45270 */
[----:B------:R-:W-:Y:S01]  /*4860*/  IMAD.MOV.U32 R8, RZ, RZ, 0x1 ;  /* 0x00000001ff087424 */ /* 0x000fe200078e00ff */
[----:B------:R-:W-:Y:S01]  /*4870*/  ISETP.NE.OR P0, PT, R3, RZ, !P0 ;  /* 0x000000ff0300720c */ /* 0x000fe20004705670 */
[----:B------:R-:W-:Y:S01]  /*4880*/  IMAD.MOV.U32 R0, RZ, RZ, 0x1 ;  /* 0x00000001ff007424 */ /* 0x000fe200078e00ff */
[----:B------:R-:W-:Y:S01]  /*4890*/  LOP3.LUT R7, R16, 0x2, RZ, 0xfc, !PT ;  /* 0x0000000210077812 */ /* 0x000fe200078efcff */
[----:B------:R-:W-:Y:S01]  /*48a0*/  IMAD.MOV.U32 R6, RZ, RZ, RZ ;  /* 0x000000ffff067224 */ /* 0x000fe200078e00ff */
[----:B------:R-:W-:Y:S01]  /*48b0*/  ULDC UR4, c[0x0][0x600] ;  /* 0x0001800000047ab9 */ /* 0x000fe20000000800 */
[----:B------:R-:W-:Y:S01]  /*48c0*/  UMOV UR19, 0x1111 ;  /* 0x0000111100137882 */ /* 0x000fe20000000000 */
[----:B------:R-:W-:-:S02]  /*48d0*/  UIADD3 UR25, UR40, 0x1, URZ ;  /* 0x0000000128197890 */ /* 0x000fc4000fffe03f */
[----:B------:R-:W-:Y:S02]  /*48e0*/  UIADD3 UR4, UR4, -0x1, URZ ;  /* 0xffffffff04047890 */ /* 0x000fe4000fffe03f */
[----:B------:R-:W-:Y:S01]  /*48f0*/  USHF.L.U32 UR5, UR14, UR5, URZ ;  /* 0x000000050e057299 */ /* 0x000fe2000800063f */
[----:B------:R-:W-:Y:S01]  /*4900*/  ULDC.64 UR26, c[0x0][0x198] ;  /* 0x00006600001a7ab9 */ /* 0x000fe20000000a00 */
[----:B0-----:R-:W-:Y:S02]  /*4910*/  USHF.R.U32.HI UR24, URZ, 0x2, UR9 ;  /* 0x000000023f187899 */ /* 0x001fe40008011609 */
[----:B------:R-:W-:Y:S02]  /*4920*/  ULOP3.LUT UR8, UR9, 0x3, URZ, 0xc0, !UPT ;  /* 0x0000000309087892 */ /* 0x000fe4000f8ec03f */
[----:B------:R-:W-:Y:S02]  /*4930*/  USHF.L.U32 UR6, UR9, 0x4, URZ ;  /* 0x0000000409067899 */ /* 0x000fe4000800063f */
[----:B------:R-:W-:-:S02]  /*4940*/  USHF.L.U32 UR7, UR9, 0xa, URZ ;  /* 0x0000000a09077899 */ /* 0x000fc4000800063f */
[----:B------:R-:W-:Y:S02]  /*4950*/  ULOP3.LUT UR9, UR9, 0xfffffffc, URZ, 0xc0, !UPT ;  /* 0xfffffffc09097892 */ /* 0x000fe4000f8ec03f */
[----:B------:R-:W-:Y:S02]  /*4960*/  UISETP.GT.U32.AND UP0, UPT, UR8, 0xffff, UPT ;  /* 0x0000ffff0800788c */ /* 0x000fe4000bf04070 */
[----:B------:R-:W-:Y:S02]  /*4970*/  ULOP3.LUT UR11, UR9, 0x1, URZ, 0xfc, !UPT ;  /* 0x00000001090b7892 */ /* 0x000fe4000f8efc3f */
[----:B------:R-:W-:Y:S02]  /*4980*/  ULOP3.LUT UR12, UR9, 0x2, URZ, 0xfc, !UPT ;  /* 0x00000002090c7892 */ /* 0x000fe4000f8efc3f */
[----:B------:R-:W-:Y:S02]  /*4990*/  ULOP3.LUT UR13, UR7, 0xc00, URZ, 0xc0, !UPT ;  /* 0x00000c00070d7892 */ /* 0x000fe4000f8ec03f */
[----:B------:R-:W-:-:S02]  /*49a0*/  ULOP3.LUT UR7, URZ, UR10, URZ, 0x33, !UPT ;  /* 0x0000000a3f077292 */ /* 0x000fc4000f8e333f */
[----:B------:R-:W-:Y:S02]  /*49b0*/  USHF.L.U32 UR10, UR14, UR9, URZ ;  /* 0x000000090e0a7299 */ /* 0x000fe4000800063f */
[----:B------:R-:W-:Y:S02]  /*49c0*/  ULOP3.LUT UR9, UR9, 0x3, URZ, 0xfc, !UPT ;  /* 0x0000000309097892 */ /* 0x000fe4000f8efc3f */
[----:B------:R-:W-:Y:S02]  /*49d0*/  USHF.L.U32 UR11, UR14, UR11, URZ ;  /* 0x0000000b0e0b7299 */ /* 0x000fe4000800063f */
[----:B------:R-:W-:Y:S02]  /*49e0*/  USHF.L.U32 UR12, UR14, UR12, URZ ;  /* 0x0000000c0e0c7299 */ /* 0x000fe4000800063f */
[----:B------:R-:W-:Y:S02]  /*49f0*/  USEL UR8, UR8, 0xffff, !UP0 ;  /* 0x0000ffff08087887 */ /* 0x000fe4000c000000 */
[----:B------:R-:W-:-:S02]  /*4a00*/  USHF.L.U32 UR9, UR14, UR9, URZ ;  /* 0x000000090e097299 */ /* 0x000fc4000800063f */
[----:B------:R-:W-:Y:S02]  /*4a10*/  ULOP3.LUT UR10, UR12, UR10, UR11, 0xfe, !UPT ;  /* 0x0000000a0c0a7292 */ /* 0x000fe4000f8efe0b */
[----:B------:R-:W-:Y:S02]  /*4a20*/  ULOP3.LUT UR8, UR8, 0xffff, URZ, 0xc0, !UPT ;  /* 0x0000ffff08087892 */ /* 0x000fe4000f8ec03f */
[----:B------:R-:W-:Y:S02]  /*4a30*/  ULEA UR28, UR24, 0x300, 0xa ;  /* 0x00000300181c7891 */ /* 0x000fe4000f8e503f */
[----:B------:R-:W-:Y:S02]  /*4a40*/  ULOP3.LUT UR6, UR6, 0x30, URZ, 0xc0, !UPT ;  /* 0x0000003006067892 */ /* 0x000fe4000f8ec03f */
[----:B------:R-:W-:Y:S02]  /*4a50*/  ULOP3.LUT UR13, UR13, 0x1c300, URZ, 0xfc, !UPT ;  /* 0x0001c3000d0d7892 */ /* 0x000fe4000f8efc3f */
[----:B------:R-:W-:-:S02]  /*4a60*/  ULOP3.LUT UR18, UR10, UR9, URZ, 0xfc, !UPT ;  /* 0x000000090a127292 */ /* 0x000fc4000f8efc3f */
[----:B------:R-:W-:-:S12]  /*4a70*/  USHF.L.U32 UR19, UR19, UR8, URZ ;  /* 0x0000000813137299 */ /* 0x000fd8000800063f */
.L_x_120:
[----:B------:R-:W-:-:S03]  /*4a80*/  UMOV UR8, 0xffffffff ;  /* 0xffffffff00087882 */ /* 0x000fc60000000000 */
[----:B------:R-:W-:Y:S05]  /*4a90*/  BRA.DIV UR8, `(.L_x_109) ;  /* 0x0000001e084c7947 */ /* 0x000fea000b800000 */
[----:B------:R-:W-:-:S13]  /*4aa0*/  ELECT P6, URZ, PT ;  /* 0x00000000003f782f */ /* 0x000fda00038c0000 */
.L_x_157:
[----:B------:R-:W0:Y:S01]  /*4ab0*/  LDC R3, c[0x0][0x28c] ;  /* 0x0000a300ff037b82 */ /* 0x000e220000000800 */
[----:B------:R-:W-:Y:S01]  /*4ac0*/  BSSY B1, `(.L_x_110) ;  /* 0x000003a000017945 */ /* 0x000fe20003800000 */
[----:B0-----:R-:W-:-:S13]  /*4ad0*/  ISETP.LT.OR P6, PT, R3, 0x1, !P6 ;  /* 0x000000010300780c */ /* 0x001fda00077c1670 */
[----:B------:R-:W-:Y:S05]  /*4ae0*/  @P6 BRA `(.L_x_111) ;  /* 0x0000000000dc6947 */ /* 0x000fea0003800000 */
[----:B------:R-:W-:Y:S01]  /*4af0*/  LEA R19, R19, UR24, 0x2 ;  /* 0x0000001813137c11 */ /* 0x000fe2000f8e10ff */
[----:B------:R-:W-:Y:S01]  /*4b00*/  IMAD.MOV.U32 R12, RZ, RZ, RZ ;  /* 0x000000ffff0c7224 */ /* 0x000fe200078e00ff */
[----:B------:R-:W-:Y:S01]  /*4b10*/  LEA R22, R22, UR6, 0x6 ;  /* 0x0000000616167c11 */ /* 0x000fe2000f8e30ff */
[----:B------:R-:W-:Y:S02]  /*4b20*/  IMAD.U32 R13, RZ, RZ, UR25 ;  /* 0x00000019ff0d7e24 */ /* 0x000fe4000f8e00ff */
[----:B------:R-:W-:Y:S02]  /*4b30*/  IMAD.MOV.U32 R3, RZ, RZ, R0 ;  /* 0x000000ffff037224 */ /* 0x000fe400078e0000 */
[----:B------:R-:W-:Y:S02]  /*4b40*/  IMAD.MOV.U32 R4, RZ, RZ, R6 ;  /* 0x000000ffff047224 */ /* 0x000fe400078e0006 */
[----:B------:R-:W-:-:S07]  /*4b50*/  IMAD.SHL.U32 R19, R19, 0x10, RZ ;  /* 0x0000001013137824 */ /* 0x000fce00078e00ff */
.L_x_115:
[----:B------:R-:W0:Y:S01]  /*4b60*/  S2R R10, SR_CgaCtaId ;  /* 0x00000000000a7919 */ /* 0x000e220000008800 */
[----:B------:R-:W-:Y:S01]  /*4b70*/  MOV R5, 0x400 ;  /* 0x0000040000057802 */ /* 0x000fe20000000f00 */
[----:B------:R-:W1:Y:S03]  /*4b80*/  @!P2 LDC R9, c[0x0][0x500] ;  /* 0x00014000ff09ab82 */ /* 0x000e660000000800 */
[----:B0-----:R-:W-:Y:S02]  /*4b90*/  LEA R11, R10, R5, 0x18 ;  /* 0x000000050a0b7211 */ /* 0x001fe400078ec0ff */
[----:B------:R-:W-:-:S03]  /*4ba0*/  SHF.L.U32 R5, R3, 0x1f, RZ ;  /* 0x0000001f03057819 */ /* 0x000fc600000006ff */
[----:B------:R-:W-:-:S04]  /*4bb0*/  IMAD R10, R4, 0x8, R11 ;  /* 0x00000008040a7824 */ /* 0x000fc800078e020b */
[----:B------:R-:W0:Y:S02]  /*4bc0*/  SYNCS.PHASECHK.TRANS64.TRYWAIT P1, [R10+URZ+0xe0], R5 ;  /* 0x0000e0050a0075a7 */ /* 0x000e24000802017f */
[----:B01----:R-:W-:Y:S05]  /*4bd0*/  @!P1 BRA `(.L_x_112) ;  /* 0x0000001c001c9947 */ /* 0x003fea0003800000 */
.L_x_158:
[----:B0-----:R-:W-:Y:S01]  /*4be0*/  PRMT R5, R7, 0x9910, RZ ;  /* 0x0000991007057816 */ /* 0x001fe200000000ff */
[----:B------:R0:W-:Y:S03]  /*4bf0*/  @!P2 SYNCS.ARRIVE.TRANS64 RZ, [R10+URZ], R9 ;  /* 0x000000090affa9a7 */ /* 0x0001e6000800003f */
[----:B------:R-:W-:-:S13]  /*4c00*/  ISETP.NE.AND P1, PT, R5, 0x2, PT ;  /* 0x000000020500780c */ /* 0x000fda0003f25270 */
[----:B0-----:R-:W-:Y:S05]  /*4c10*/  @P1 BRA `(.L_x_113) ;  /* 0x0000000000041947 */ /* 0x001fea0003800000 */
[----:B------:R-:W-:Y:S01]  /*4c20*/  BPT.TRAP 0x1 ;  /* 0x000000040000795c */ /* 0x000fe20000300000 */
.L_x_113:
[----:B------:R-:W-:Y:S05]  /*4c30*/  @P0 BRA `(.L_x_114) ;  /* 0x0000000000040947 */ /* 0x000fea0003800000 */
[----:B------:R-:W-:Y:S01]  /*4c40*/  BPT.TRAP 0x1 ;  /* 0x000000040000795c */ /* 0x000fe20000300000 */
.L_x_114:
[----:B------:R-:W-:Y:S01]  /*4c50*/  R2UR UR11, R4 ;  /* 0x00000000040b72ca */ /* 0x000fe200000e0000 */
[----:B------:R-:W-:Y:S01]  /*4c60*/  VIADD R13, R13, 0xffffffff ;  /* 0xffffffff0d0d7836 */ /* 0x000fe20000000000 */
[----:B------:R-:W-:Y:S01]  /*4c70*/  R2UR UR21, R11 ;  /* 0x000000000b1572ca */ /* 0x000fe200000e0000 */
[----:B------:R-:W-:Y:S01]  /*4c80*/  UIADD3 UR14, UP0, UR26, 0xf0, URZ ;  /* 0x000000f01a0e7890 */ /* 0x000fe2000ff1e03f */
[----:B------:R-:W-:Y:S01]  /*4c90*/  R2UR UR22, R19 ;  /* 0x00000000131672ca */ /* 0x000fe200000e0000 */
[----:B------:R-:W-:Y:S01]  /*4ca0*/  UIADD3 UR30, UP1, UR26, 0x1f0, URZ ;  /* 0x000001f01a1e7890 */ /* 0x000fe2000ff3e03f */
[----:B------:R-:W-:Y:S01]  /*4cb0*/  R2UR UR9, R10 ;  /* 0x000000000a0972ca */ /* 0x000fe200000e0000 */
[----:B------:R-:W-:Y:S01]  /*4cc0*/  UIADD3.X UR15, URZ, UR27, URZ, UP0, !UPT ;  /* 0x0000001b3f0f7290 */ /* 0x000fe200087fe43f */
[----:B------:R-:W-:Y:S01]  /*4cd0*/  R2UR UR10, R12 ;  /* 0x000000000c0a72ca */ /* 0x000fe200000e0000 */
[----:B------:R-:W-:Y:S01]  /*4ce0*/  UPRMT UR20, URZ, 0x5410, UR19 ;  /* 0x000054103f147896 */ /* 0x000fe20008000013 */
[----:B------:R-:W-:Y:S01]  /*4cf0*/  R2UR UR12, R2 ;  /* 0x00000000020c72ca */ /* 0x000fe200000e0000 */
[----:B------:R-:W-:Y:S01]  /*4d00*/  VIADD R4, R4, 0x1 ;  /* 0x0000000104047836 */ /* 0x000fe20000000000 */
[----:B------:R-:W-:Y:S01]  /*4d10*/  R2UR UR23, R22 ;  /* 0x00000000161772ca */ /* 0x000fe200000e0000 */
[----:B------:R-:W-:Y:S01]  /*4d20*/  ULEA UR8, UR11, UR28, 0xc ;  /* 0x0000001c0b087291 */ /* 0x000fe2000f8e603f */
[----:B------:R-:W-:Y:S01]  /*4d30*/  ISETP.GT.AND P3, PT, R13, 0x1, PT ;  /* 0x000000010d00780c */ /* 0x000fe20003f64270 */
[----:B------:R-:W-:Y:S01]  /*4d40*/  ULEA UR11, UR11, UR13, 0xc ;  /* 0x0000000d0b0b7291 */ /* 0x000fe2000f8e603f */
[----:B------:R-:W-:Y:S01]  /*4d50*/  ISETP.NE.AND P1, PT, R4, 0x1c, PT ;  /* 0x0000001c0400780c */ /* 0x000fe20003f25270 */
[----:B------:R-:W-:Y:S01]  /*4d60*/  UIADD3 UR8, UR21, UR8, URZ ;  /* 0x0000000815087290 */ /* 0x000fe2000fffe03f */
[----:B------:R-:W-:Y:S01]  /*4d70*/  VIADD R12, R12, 0x40 ;  /* 0x000000400c0c7836 */ /* 0x000fe20000000000 */
[----:B------:R-:W-:Y:S01]  /*4d80*/  UIADD3 UR21, UR21, UR11, URZ ;  /* 0x0000000b15157290 */ /* 0x000fe2000fffe03f */
[----:B------:R-:W-:Y:S01]  /*4d90*/  SEL R10, RZ, 0x1, P1 ;  /* 0x00000001ff0a7807 */ /* 0x000fe20000800000 */
[----:B------:R-:W-:Y:S01]  /*4da0*/  UPRMT UR29, URZ, 0x5410, UR18 ;  /* 0x000054103f1d7896 */ /* 0x000fe20008000012 */
[----:B------:R-:W-:Y:S01]  /*4db0*/  SEL R4, R4, RZ, P1 ;  /* 0x000000ff04047207 */ /* 0x000fe20000800000 */
[----:B------:R-:W-:Y:S01]  /*4dc0*/  UIADD3.X UR31, URZ, UR27, URZ, UP1, !UPT ;  /* 0x0000001b3f1f7290 */ /* 0x000fe20008ffe43f */
[----:B------:R-:W-:Y:S01]  /*4dd0*/  LOP3.LUT R3, R3, R10, RZ, 0x3c, !PT ;  /* 0x0000000a03037212 */ /* 0x000fe200078e3cff */
[----:B------:R-:W-:Y:S01]  /*4de0*/  UMOV UR16, 0x0 ;  /* 0x0000000000107882 */ /* 0x000fe20000000000 */
[----:B------:R-:W-:Y:S01]  /*4df0*/  UMOV UR17, 0x10000000 ;  /* 0x1000000000117882 */ /* 0x000fe20000000000 */
[----:B------:R-:W-:-:S02]  /*4e00*/  UMOV UR11, UR22 ;  /* 0x00000016000b7c82 */ /* 0x000fc40008000000 */
[----:B------:R0:W-:Y:S02]  /*4e10*/  UTMALDG.3D.MULTICAST [UR8], [UR14], UR20, desc[UR16] ;  /* 0x000010080e0073b4 */ /* 0x0001e40008011814 */
[----:B0-----:R-:W-:Y:S01]  /*4e20*/  UMOV UR8, UR21 ;  /* 0x0000001500087c82 */ /* 0x001fe20008000000 */
[----:B------:R-:W-:Y:S02]  /*4e30*/  UMOV UR11, UR23 ;  /* 0x00000017000b7c82 */ /* 0x000fe40008000000 */
[----:B------:R0:W-:Y:S02]  /*4e40*/  UTMALDG.3D.MULTICAST [UR8], [UR30], UR29, desc[UR16] ;  /* 0x000010081e0073b4 */ /* 0x0001e4000801181d */
[----:B0-----:R-:W-:Y:S05]  /*4e50*/  @P3 BRA `(.L_x_115) ;  /* 0xfffffffc00403947 */ /* 0x001fea000383ffff */
.L_x_111:
[----:B------:R-:W-:Y:S05]  /*4e60*/  BSYNC B1 ;  /* 0x0000000000017941 */ /* 0x000fea0003800000 */
.L_x_110:
[----:B------:R-:W2:Y:S01]  /*4e70*/  LDL.64 R10, [R1] ;  /* 0x00000000010a7983 */ /* 0x000ea20000100a00 */
[----:B------:R-:W-:Y:S01]  /*4e80*/  LOP3.LUT P4, RZ, R8, 0xff, RZ, 0xc0, !PT ;  /* 0x000000ff08ff7812 */ /* 0x000fe2000788c0ff */
[----:B------:R-:W-:Y:S01]  /*4e90*/  VIADD R9, R6, UR40 ;  /* 0x0000002806097c36 */ /* 0x000fe20008000000 */
[----:B------:R-:W-:Y:S01]  /*4ea0*/  ULDC.64 UR8, c[0x0][0x650] ;  /* 0x0001940000087ab9 */ /* 0x000fe20000000a00 */
[----:B------:R-:W-:Y:S01]  /*4eb0*/  IMAD.U32 R4, RZ, RZ, UR40 ;  /* 0x00000028ff047e24 */ /* 0x000fe2000f8e00ff */
[----:B------:R-:W-:Y:S01]  /*4ec0*/  UISETP.GE.U32.AND UP0, UPT, UR40, 0x1c, UPT ;  /* 0x0000001c2800788c */ /* 0x000fe2000bf06070 */
[----:B------:R-:W-:Y:S01]  /*4ed0*/  BSSY B1, `(.L_x_116) ;  /* 0x000006f000017945 */ /* 0x000fe20003800000 */
[----:B------:R-:W-:Y:S01]  /*4ee0*/  ISETP.GT.U32.AND P1, PT, R9, 0x1b, PT ;  /* 0x0000001b0900780c */ /* 0x000fe20003f24070 */
[----:B------:R-:W-:Y:S01]  /*4ef0*/  IMAD.MOV.U32 R19, RZ, RZ, -0x1 ;  /* 0xffffffffff137424 */ /* 0x000fe200078e00ff */
[----:B------:R-:W-:Y:S01]  /*4f00*/  PRMT R8, RZ, 0x7610, R8 ;  /* 0x00007610ff087816 */ /* 0x000fe20000000008 */
[----:B------:R-:W-:Y:S01]  /*4f10*/  IMAD.MOV.U32 R22, RZ, RZ, -0x1 ;  /* 0xffffffffff167424 */ /* 0x000fe200078e00ff */
[----:B------:R-:W-:-:S02]  /*4f20*/  ISETP.LT.U32.AND P1, PT, R4, 0x1c, P1 ;  /* 0x0000001c0400780c */ /* 0x000fc40000f21070 */
[----:B------:R-:W-:Y:S01]  /*4f30*/  PLOP3.LUT P3, PT, PT, PT, UP0, 0x80, 0x0 ;  /* 0x000000000000781c */ /* 0x000fe20003f6f008 */
[----:B------:R-:W0:Y:S01]  /*4f40*/  @P4 S2R R3, SR_CgaCtaId ;  /* 0x0000000000034919 */ /* 0x000e220000008800 */
[----:B------:R-:W-:Y:S02]  /*4f50*/  @P4 MOV R2, 0x400 ;  /* 0x0000040000024802 */ /* 0x000fe40000000f00 */
[----:B------:R-:W-:-:S04]  /*4f60*/  SEL R5, RZ, 0x1, !P1 ;  /* 0x00000001ff057807 */ /* 0x000fc80004800000 */
[----:B------:R-:W-:Y:S02]  /*4f70*/  LOP3.LUT R0, R0, R5, RZ, 0x3c, !PT ;  /* 0x0000000500007212 */ /* 0x000fe400078e3cff */
[----:B0-----:R-:W-:-:S04]  /*4f80*/  @P4 LEA R2, R3, R2, 0x18 ;  /* 0x0000000203024211 */ /* 0x001fc800078ec0ff */
[----:B------:R0:W-:Y:S02]  /*4f90*/  @P4 SYNCS.ARRIVE.TRANS64.A1T0 RZ, [R2+URZ+0x1f8], RZ ;  /* 0x0001f8ff02ff49a7 */ /* 0x0001e4000810003f */
[----:B0-----:R-:W-:-:S05]  /*4fa0*/  SHF.R.U32.HI R2, RZ, 0x2, R9 ;  /* 0x00000002ff027819 */ /* 0x001fca0000011609 */
[----:B------:R-:W-:-:S04]  /*4fb0*/  IMAD.WIDE.U32 R2, R2, 0x24924925, RZ ;  /* 0x2492492502027825 */ /* 0x000fc800078e00ff */
[----:B------:R-:W-:Y:S01]  /*4fc0*/  IMAD R6, R3, -0x1c, R9 ;  /* 0xffffffe403067824 */ /* 0x000fe200078e0209 */
[--C-:B------:R-:W-:Y:S01]  /*4fd0*/  @P3 LOP3.LUT R0, R0, 0x1, R3.reuse, 0x78, !PT ;  /* 0x0000000100003812 */ /* 0x100fe200078e7803 */
[----:B------:R-:W-:Y:S01]  /*4fe0*/  IMAD.MOV.U32 R2, RZ, RZ, -0x1 ;  /* 0xffffffffff027424 */ /* 0x000fe200078e00ff */
[----:B------:R-:W-:Y:S02]  /*4ff0*/  PRMT R3, RZ, 0x7610, R3 ;  /* 0x00007610ff037816 */ /* 0x000fe40000000003 */
[----:B--2---:R-:W-:-:S04]  /*5000*/  IADD3 R18, P4, R18, R10, RZ ;  /* 0x0000000a12127210 */ /* 0x004fc80007f9e0ff */
[----:B------:R-:W-:Y:S01]  /*5010*/  ISETP.GE.U32.AND P1, PT, R18, UR8, PT ;  /* 0x0000000812007c0c */ /* 0x000fe2000bf26070 */
[----:B------:R-:W-:-:S05]  /*5020*/  IMAD.X R17, R17, 0x1, R23, P4 ;  /* 0x0000000111117824 */ /* 0x000fca00020e0617 */
[----:B------:R-:W-:-:S13]  /*5030*/  ISETP.GE.U32.AND.EX P1, PT, R17, UR9, PT, P1 ;  /* 0x0000000911007c0c */ /* 0x000fda000bf26110 */
[----:B------:R-:W-:Y:S05]  /*5040*/  @P1 BRA `(.L_x_117) ;  /* 0x00000004005c1947 */ /* 0x000fea0003800000 */
[----:B------:R-:W0:Y:S01]  /*5050*/  S2R R11, SR_CTAID.X ;  /* 0x00000000000b7919 */ /* 0x000e220000002500 */
[----:B------:R-:W-:Y:S01]  /*5060*/  ULDC.64 UR8, c[0x0][0x628] ;  /* 0x00018a0000087ab9 */ /* 0x000fe20000000a00 */
[----:B------:R-:W1:Y:S01]  /*5070*/  LDC R12, c[0x0][0x144] ;  /* 0x00005100ff0c7b82 */ /* 0x000e620000000800 */
[----:B------:R-:W-:Y:S01]  /*5080*/  ISETP.NE.U32.AND P1, PT, RZ, UR8, PT ;  /* 0x00000008ff007c0c */ /* 0x000fe2000bf25070 */
[----:B------:R-:W2:Y:S01]  /*5090*/  S2R R9, SR_CTAID.Y ;  /* 0x0000000000097919 */ /* 0x000ea20000002600 */
[----:B------:R-:W-:Y:S01]  /*50a0*/  ULDC UR10, c[0x0][0x150] ;  /* 0x00005400000a7ab9 */ /* 0x000fe20000000800 */
[----:B------:R-:W-:Y:S01]  /*50b0*/  ULDC UR11, c[0x0][0x630] ;  /* 0x00018c00000b7ab9 */ /* 0x000fe20000000800 */
[----:B------:R-:W-:Y:S01]  /*50c0*/  ISETP.NE.AND.EX P1, PT, RZ, UR9, PT, P1 ;  /* 0x00000009ff007c0c */ /* 0x000fe2000bf25310 */
[----:B------:R-:W-:Y:S01]  /*50d0*/  IMAD.MOV.U32 R2, RZ, RZ, R18 ;  /* 0x000000ffff027224 */ /* 0x000fe200078e0012 */
[----:B0-----:R-:W-:-:S05]  /*50e0*/  I2FP.F32.U32 R3, R11 ;  /* 0x0000000b00037245 */ /* 0x001fca0000201000 */
[----:B------:R-:W-:Y:S01]  /*50f0*/  FMUL R14, R3, UR10 ;  /* 0x0000000a030e7c20 */ /* 0x000fe20008400000 */
[----:B------:R-:W-:-:S05]  /*5100*/  IMAD.MOV.U32 R3, RZ, RZ, R17 ;  /* 0x000000ffff037224 */ /* 0x000fca00078e0011 */
[----:B--2---:R-:W-:Y:S05]  /*5110*/  @!P1 BRA `(.L_x_118) ;  /* 0x0000000000289947 */ /* 0x004fea0003800000 */
[----:B------:R-:W-:Y:S02]  /*5120*/  ULDC UR10, c[0x0][0x634] ;  /* 0x00018d00000a7ab9 */ /* 0x000fe40000000800 */
[----:B------:R-:W-:-:S05]  /*5130*/  IADD3 R3, P1, R18, UR10, RZ ;  /* 0x0000000a12037c10 */ /* 0x000fca000ff3e0ff */
[----:B------:R-:W-:-:S04]  /*5140*/  IMAD.X R13, RZ, RZ, R17, P1 ;  /* 0x000000ffff0d7224 */ /* 0x000fc800008e0611 */
[----:B------:R-:W-:-:S04]  /*5150*/  IMAD.WIDE.U32 R4, R13, UR8, RZ ;  /* 0x000000080d047c25 */ /* 0x000fc8000f8e00ff */
[----:B------:R-:W-:-:S04]  /*5160*/  IMAD.WIDE.U32 R4, P1, R3, UR9, R4 ;  /* 0x0000000903047c25 */ /* 0x000fc8000f820004 */
[----:B------:R-:W-:-:S04]  /*5170*/  IMAD.WIDE.U32 R2, R3, UR8, RZ ;  /* 0x0000000803027c25 */ /* 0x000fc8000f8e00ff */
[----:B------:R-:W-:Y:S01]  /*5180*/  IMAD.MOV.U32 R2, RZ, RZ, R5 ;  /* 0x000000ffff027224 */ /* 0x000fe200078e0005 */
[----:B------:R-:W-:Y:S01]  /*5190*/  IADD3 RZ, P3, R3, R4, RZ ;  /* 0x0000000403ff7210 */ /* 0x000fe20007f7e0ff */
[----:B------:R-:W-:-:S04]  /*51a0*/  IMAD.X R3, RZ, RZ, RZ, P1 ;  /* 0x000000ffff037224 */ /* 0x000fc800008e06ff */
[----:B------:R-:W-:-:S08]  /*51b0*/  IMAD.WIDE.U32.X R2, R13, UR9, R2, P3 ;  /* 0x000000090d027c25 */ /* 0x000fd000098e0402 */
.L_x_118:
[--C-:B------:R-:W-:Y:S01]  /*51c0*/  SHF.R.U64 R10, R2, UR11, R3.reuse ;  /* 0x0000000b020a7c19 */ /* 0x100fe20008001203 */
[----:B------:R-:W0:Y:S01]  /*51d0*/  F2I.U32.TRUNC.NTZ R14, R14 ;  /* 0x0000000e000e7305 */ /* 0x000e22000020f000 */
[----:B------:R-:W-:Y:S01]  /*51e0*/  SHF.R.U32.HI R2, RZ, UR11, R3 ;  /* 0x0000000bff027c19 */ /* 0x000fe20008011603 */
[----:B------:R-:W-:Y:S01]  /*51f0*/  ULDC.64 UR8, c[0x0][0x620] ;  /* 0x0001880000087ab9 */ /* 0x000fe20000000a00 */
[----:B------:R-:W-:Y:S01]  /*5200*/  IADD3 R5, P1, RZ, -R10, RZ ;  /* 0x8000000aff057210 */ /* 0x000fe20007f3e0ff */
[----:B------:R-:W-:Y:S01]  /*5210*/  IMAD.MOV.U32 R3, RZ, RZ, R17 ;  /* 0x000000ffff037224 */ /* 0x000fe200078e0011 */
[----:B------:R-:W-:-:S03]  /*5220*/  ULDC.64 UR10, c[0x0][0x640] ;  /* 0x00019000000a7ab9 */ /* 0x000fc60000000a00 */
[----:B------:R-:W-:Y:S01]  /*5230*/  IMAD.X R2, RZ, RZ, ~R2, P1 ;  /* 0x000000ffff027224 */ /* 0x000fe200008e0e02 */
[----:B------:R-:W-:-:S03]  /*5240*/  ISETP.NE.U32.AND P1, PT, RZ, UR10, PT ;  /* 0x0000000aff007c0c */ /* 0x000fc6000bf25070 */
[----:B------:R-:W-:Y:S01]  /*5250*/  IMAD R4, R2, UR8, RZ ;  /* 0x0000000802047c24 */ /* 0x000fe2000f8e02ff */
[----:B------:R-:W-:Y:S01]  /*5260*/  ISETP.NE.AND.EX P1, PT, RZ, UR11, PT, P1 ;  /* 0x0000000bff007c0c */ /* 0x000fe2000bf25310 */
[----:B------:R-:W-:-:S04]  /*5270*/  IMAD.MOV.U32 R2, RZ, RZ, R18 ;  /* 0x000000ffff027224 */ /* 0x000fc800078e0012 */
[----:B------:R-:W-:Y:S01]  /*5280*/  IMAD.WIDE.U32 R2, R5, UR8, R2 ;  /* 0x0000000805027c25 */ /* 0x000fe2000f8e0002 */
[----:B------:R-:W-:-:S03]  /*5290*/  ULDC UR8, c[0x0][0x618] ;  /* 0x0001860000087ab9 */ /* 0x000fc60000000800 */
[----:B------:R-:W-:Y:S01]  /*52a0*/  IMAD R5, R5, UR9, R4 ;  /* 0x0000000905057c24 */ /* 0x000fe2000f8e0204 */
[----:B------:R-:W-:Y:S01]  /*52b0*/  ULDC UR9, c[0x0][0x154] ;  /* 0x0000550000097ab9 */ /* 0x000fe20000000800 */
[----:B0-----:R-:W-:Y:S02]  /*52c0*/  IMAD.MOV R4, RZ, RZ, -R14 ;  /* 0x000000ffff047224 */ /* 0x001fe400078e0a0e */
[----:B------:R-:W0:Y:S01]  /*52d0*/  LDC R14, c[0x0][0x148] ;  /* 0x00005200ff0e7b82 */ /* 0x000e220000000800 */
[----:B------:R-:W-:Y:S02]  /*52e0*/  IMAD.IADD R3, R3, 0x1, R5 ;  /* 0x0000000103037824 */ /* 0x000fe400078e0205 */
[----:B-1----:R-:W-:Y:S01]  /*52f0*/  IMAD R11, R12, R4, R11 ;  /* 0x000000040c0b7224 */ /* 0x002fe200078e020b */
[----:B------:R-:W-:Y:S02]  /*5300*/  I2FP.F32.U32 R4, R9 ;  /* 0x0000000900047245 */ /* 0x000fe40000201000 */
[----:B------:R-:W-:-:S02]  /*5310*/  SHF.R.U64 R12, R2, UR8, R3 ;  /* 0x00000008020c7c19 */ /* 0x000fc40008001203 */
[----:B------:R-:W-:Y:S01]  /*5320*/  SHF.R.U32.HI R3, RZ, UR8, R3 ;  /* 0x00000008ff037c19 */ /* 0x000fe20008011603 */
[----:B------:R-:W-:Y:S01]  /*5330*/  FMUL R4, R4, UR9 ;  /* 0x0000000904047c20 */ /* 0x000fe20008400000 */
[----:B------:R-:W-:Y:S02]  /*5340*/  ULDC UR8, c[0x0][0x608] ;  /* 0x0001820000087ab9 */ /* 0x000fe40000000800 */
[--C-:B------:R-:W-:Y:S01]  /*5350*/  SHF.R.U64 R15, R12, UR8, R3.reuse ;  /* 0x000000080c0f7c19 */ /* 0x100fe20008001203 */
[----:B------:R1:W2:Y:S01]  /*5360*/  F2I.U32.TRUNC.NTZ R20, R4 ;  /* 0x0000000400147305 */ /* 0x0002a2000020f000 */
[----:B------:R-:W-:Y:S01]  /*5370*/  SHF.R.U32.HI R2, RZ, UR8, R3 ;  /* 0x00000008ff027c19 */ /* 0x000fe20008011603 */
[----:B------:R-:W-:-:S03]  /*5380*/  ULDC UR8, c[0x0][0x658] ;  /* 0x0001960000087ab9 */ /* 0x000fc60000000800 */
[--C-:B------:R-:W-:Y:S02]  /*5390*/  SHF.R.U64 R13, R15, UR8, R2.reuse ;  /* 0x000000080f0d7c19 */ /* 0x100fe40008001202 */
[----:B------:R-:W-:-:S03]  /*53a0*/  SHF.R.U32.HI R19, RZ, UR8, R2 ;  /* 0x00000008ff137c19 */ /* 0x000fc60008011602 */
[----:B------:R-:W-:Y:S02]  /*53b0*/  IMAD.MOV.U32 R2, RZ, RZ, R13 ;  /* 0x000000ffff027224 */ /* 0x000fe400078e000d */
[----:B------:R-:W-:Y:S01]  /*53c0*/  IMAD.MOV.U32 R3, RZ, RZ, R19 ;  /* 0x000000ffff037224 */ /* 0x000fe200078e0013 */
[----:B-1----:R-:W-:Y:S06]  /*53d0*/  @!P1 BRA `(.L_x_119) ;  /* 0x0000000000289947 */ /* 0x002fec0003800000 */
        /* <DEDUP_REMOVED lines=10> */
.L_x_119:
[----:B------:R-:W1:Y:S01]  /*5480*/  LDC R4, c[0x0][0x65c] ;  /* 0x00019700ff047b82 */ /* 0x000e620000000800 */
[----:B------:R-:W-:Y:S01]  /*5490*/  ULDC UR8, c[0x0][0x648] ;  /* 0x0001920000087ab9 */ /* 0x000fe20000000800 */
[----:B------:R-:W-:Y:S01]  /*54a0*/  LOP3.LUT R15, R15, UR7, RZ, 0xc0, !PT ;  /* 0x000000070f0f7c12 */ /* 0x000fe2000f8ec0ff */
[----:B--2---:R-:W-:Y:S01]  /*54b0*/  IMAD.MOV R20, RZ, RZ, -R20 ;  /* 0x000000ffff147224 */ /* 0x004fe200078e0a14 */
[----:B------:R-:W-:Y:S01]  /*54c0*/  SHF.R.U64 R2, R2, UR8, R3 ;  /* 0x0000000802027c19 */ /* 0x000fe20008001203 */
[----:B------:R-:W-:Y:S01]  /*54d0*/  ULDC UR8, c[0x0][0x638] ;  /* 0x00018e0000087ab9 */ /* 0x000fe20000000800 */
[----:B------:R-:W-:Y:S01]  /*54e0*/  LOP3.LUT R12, R12, UR4, RZ, 0xc0, !PT ;  /* 0x000000040c0c7c12 */ /* 0x000fe2000f8ec0ff */
[----:B------:R-:W-:Y:S01]  /*54f0*/  ULDC UR9, c[0x0][0x610] ;  /* 0x0001840000097ab9 */ /* 0x000fe20000000800 */
[----:B------:R-:W-:Y:S01]  /*5500*/  IMAD.MOV.U32 R3, RZ, RZ, 0x1 ;  /* 0x00000001ff037424 */ /* 0x000fe200078e00ff */
[----:B-1----:R-:W-:Y:S01]  /*5510*/  ISETP.NE.AND P1, PT, R4, 0x1, PT ;  /* 0x000000010400780c */ /* 0x002fe20003f25270 */
[----:B------:R-:W-:-:S02]  /*5520*/  IMAD.MOV R4, RZ, RZ, -R2 ;  /* 0x000000ffff047224 */ /* 0x000fc400078e0a02 */
[----:B------:R-:W-:Y:S02]  /*5530*/  IMAD R2, R2, UR5, R15 ;  /* 0x0000000502027c24 */ /* 0x000fe4000f8e020f */
[----:B------:R-:W-:Y:S01]  /*5540*/  IMAD R13, R4, UR8, R13 ;  /* 0x00000008040d7c24 */ /* 0x000fe2000f8e020d */
[----:B------:R-:W-:-:S07]  /*5550*/  ULDC UR8, c[0x0][0x600] ;  /* 0x0001800000087ab9 */ /* 0x000fce0000000800 */
[----:B0-----:R-:W-:-:S04]  /*5560*/  @P1 IMAD R11, R14, R20, R9 ;  /* 0x000000140e0b1224 */ /* 0x001fc800078e0209 */
[----:B------:R-:W-:Y:S02]  /*5570*/  IMAD R11, R2, UR9, R11 ;  /* 0x00000009020b7c24 */ /* 0x000fe4000f8e020b */
[----:B------:R-:W-:-:S05]  /*5580*/  IMAD R2, R13, UR8, R12 ;  /* 0x000000080d027c24 */ /* 0x000fca000f8e020c */
[----:B------:R-:W-:Y:S02]  /*5590*/  SEL R22, R2, R11, !P1 ;  /* 0x0000000b02167207 */ /* 0x000fe40004800000 */
[----:B------:R-:W-:Y:S01]  /*55a0*/  SEL R19, R11, R2, !P1 ;  /* 0x000000020b137207 */ /* 0x000fe20004800000 */
[----:B------:R-:W-:-:S07]  /*55b0*/  IMAD.MOV.U32 R2, RZ, RZ, R10 ;  /* 0x000000ffff027224 */ /* 0x000fce00078e000a */
.L_x_117:
[----:B------:R-:W-:Y:S05]  /*55c0*/  BSYNC B1 ;  /* 0x0000000000017941 */ /* 0x000fea0003800000 */
.L_x_116:
[----:B------:R-:W-:-:S13]  /*55d0*/  LOP3.LUT P1, RZ, R3, 0xff, RZ, 0xc0, !PT ;  /* 0x000000ff03ff7812 */ /* 0x000fda000782c0ff */
[----:B------:R-:W-:Y:S05]  /*55e0*/  @P1 BRA `(.L_x_120) ;  /* 0xfffffff400241947 */ /* 0x000fea000383ffff */
[----:B------:R-:W-:Y:S05]  /*55f0*/  BSYNC B0 ;  /* 0x0000000000007941 */ /* 0x000fea0003800000 */
.L_x_108:
[----:B------:R-:W-:-:S03]  /*5600*/  UMOV UR8, 0xffffffff ;  /* 0xffffffff00087882 */ /* 0x000fc60000000000 */
[----:B------:R-:W-:Y:S05]  /*5610*/  BRA.DIV UR8, `(.L_x_121) ;  /* 0x0000001208a07947 */ /* 0x000fea000b800000 */
[----:B------:R-:W-:-:S13]  /*5620*/  ELECT P6, URZ, PT ;  /* 0x00000000003f782f */ /* 0x000fda00038c0000 */
.L_x_161:
[----:B------:R-:W-:Y:S04]  /*5630*/  BSSY B0, `(.L_x_122) ;  /* 0x0000103000007945 */ /* 0x000fe80003800000 */
[----:B------:R-:W-:Y:S05]  /*5640*/  @!P6 BRA `(.L_x_123) ;  /* 0x000000100004e947 */ /* 0x000fea0003800000 */
[----:B------:R-:W-:-:S04]  /*5650*/  LOP3.LUT R16, R16, 0x2, RZ, 0xfc, !PT ;  /* 0x0000000210107812 */ /* 0x000fc800078efcff */
[----:B------:R-:W-:-:S13]  /*5660*/  ISETP.NE.AND P0, PT, R16, 0x3, PT ;  /* 0x000000031000780c */ /* 0x000fda0003f05270 */
[----:B------:R-:W-:Y:S05]  /*5670*/  @!P0 BRA `(.L_x_124) ;  /* 0x0000000000048947 */ /* 0x000fea0003800000 */
[----:B------:R-:W-:Y:S01]  /*5680*/  BPT.TRAP 0x1 ;  /* 0x000000040000795c */ /* 0x000fe20000300000 */
.L_x_124:
[----:B------:R-:W0:Y:S01]  /*5690*/  S2R R3, SR_CgaCtaId ;  /* 0x0000000000037919 */ /* 0x000e220000008800 */
[----:B------:R-:W-:-:S04]  /*56a0*/  MOV R2, 0x400 ;  /* 0x0000040000027802 */ /* 0x000fc80000000f00 */
[----:B0-----:R-:W-:Y:S02]  /*56b0*/  LEA R3, R3, R2, 0x18 ;  /* 0x0000000203037211 */ /* 0x001fe400078ec0ff */
[----:B------:R-:W-:-:S03]  /*56c0*/  SHF.L.U32 R2, R0, 0x1f, RZ ;  /* 0x0000001f00027819 */ /* 0x000fc600000006ff */
[----:B------:R-:W-:-:S04]  /*56d0*/  VIADD R3, R3, 0xe0 ;  /* 0x000000e003037836 */ /* 0x000fc80000000000 */
[C---:B------:R-:W-:Y:S02]  /*56e0*/  IMAD R7, R6.reuse, 0x8, R3 ;  /* 0x0000000806077824 */ /* 0x040fe400078e0203 */
[----:B------:R-:W-:Y:S02]  /*56f0*/  VIADD R6, R6, 0x1 ;  /* 0x0000000106067836 */ /* 0x000fe40000000000 */
[----:B------:R-:W0:Y:S03]  /*5700*/  SYNCS.PHASECHK.TRANS64.TRYWAIT P0, [R7+URZ], R2 ;  /* 0x00000002070075a7 */ /* 0x000e26000800017f */
[----:B------:R-:W-:-:S04]  /*5710*/  ISETP.NE.AND P1, PT, R6, 0x1c, PT ;  /* 0x0000001c0600780c */ /* 0x000fc80003f25270 */
[----:B------:R-:W-:Y:S02]  /*5720*/  SEL R5, RZ, 0x1, P1 ;  /* 0x00000001ff057807 */ /* 0x000fe40000800000 */
[----:B------:R-:W-:Y:S02]  /*5730*/  SEL R6, R6, RZ, P1 ;  /* 0x000000ff06067207 */ /* 0x000fe40000800000 */
[----:B------:R-:W-:-:S03]  /*5740*/  LOP3.LUT R5, R0, R5, RZ, 0x3c, !PT ;  /* 0x0000000500057212 */ /* 0x000fc600078e3cff */
[----:B------:R-:W-:Y:S01]  /*5750*/  IMAD R9, R6, 0x8, R3 ;  /* 0x0000000806097824 */ /* 0x000fe200078e0203 */
[----:B------:R-:W-:Y:S01]  /*5760*/  SHF.L.U32 R4, R5, 0x1f, RZ ;  /* 0x0000001f05047819 */ /* 0x000fe200000006ff */
[----:B0-----:R-:W-:Y:S06]  /*5770*/  @!P0 BRA `(.L_x_125) ;  /* 0x0000001000688947 */ /* 0x001fec0003800000 */
.L_x_162:
[----:B------:R-:W1:Y:S01]  /*5780*/  SYNCS.PHASECHK.TRANS64.TRYWAIT P0, [R9+URZ], R4 ;  /* 0x00000004090075a7 */ /* 0x000e62000800017f */
[----:B------:R-:W-:-:S05]  /*5790*/  VIADD R0, R6, 0x1 ;  /* 0x0000000106007836 */ /* 0x000fca0000000000 */
[----:B------:R-:W-:-:S04]  /*57a0*/  ISETP.NE.AND P1, PT, R0, 0x1c, PT ;  /* 0x0000001c0000780c */ /* 0x000fc80003f25270 */
[----:B0-----:R-:W-:Y:S02]  /*57b0*/  SEL R2, RZ, 0x1, P1 ;  /* 0x00000001ff027807 */ /* 0x001fe40000800000 */
[----:B------:R-:W-:Y:S02]  /*57c0*/  SEL R0, R0, RZ, P1 ;  /* 0x000000ff00007207 */ /* 0x000fe40000800000 */
[----:B------:R-:W-:-:S03]  /*57d0*/  LOP3.LUT R7, R5, R2, RZ, 0x3c, !PT ;  /* 0x0000000205077212 */ /* 0x000fc600078e3cff */
[----:B------:R-:W-:Y:S01]  /*57e0*/  IMAD R6, R0, 0x8, R3 ;  /* 0x0000000800067824 */ /* 0x000fe200078e0203 */
[----:B------:R-:W-:Y:S01]  /*57f0*/  SHF.L.U32 R5, R7, 0x1f, RZ ;  /* 0x0000001f07057819 */ /* 0x000fe200000006ff */
[----:B-1----:R-:W-:Y:S06]  /*5800*/  @!P0 BRA `(.L_x_126) ;  /* 0x0000001000588947 */ /* 0x002fec0003800000 */
.L_x_163:
[----:B------:R-:W1:Y:S01]  /*5810*/  SYNCS.PHASECHK.TRANS64.TRYWAIT P0, [R6+URZ], R5 ;  /* 0x00000005060075a7 */ /* 0x000e62000800017f */
[----:B------:R-:W-:-:S05]  /*5820*/  VIADD R0, R0, 0x1 ;  /* 0x0000000100007836 */ /* 0x000fca0000000000 */
[----:B------:R-:W-:-:S04]  /*5830*/  ISETP.NE.AND P1, PT, R0, 0x1c, PT ;  /* 0x0000001c0000780c */ /* 0x000fc80003f25270 */
[----:B------:R-:W-:Y:S02]  /*5840*/  SEL R2, RZ, 0x1, P1 ;  /* 0x00000001ff027807 */ /* 0x000fe40000800000 */
[----:B------:R-:W-:Y:S02]  /*5850*/  SEL R0, R0, RZ, P1 ;  /* 0x000000ff00007207 */ /* 0x000fe40000800000 */
[----:B------:R-:W-:-:S03]  /*5860*/  LOP3.LUT R7, R7, R2, RZ, 0x3c, !PT ;  /* 0x0000000207077212 */ /* 0x000fc600078e3cff */
[----:B0-----:R-:W-:Y:S01]  /*5870*/  IMAD R9, R0, 0x8, R3 ;  /* 0x0000000800097824 */ /* 0x001fe200078e0203 */
[----:B------:R-:W-:Y:S01]  /*5880*/  SHF.L.U32 R4, R7, 0x1f, RZ ;  /* 0x0000001f07047819 */ /* 0x000fe200000006ff */
[----:B-1----:R-:W-:Y:S06]  /*5890*/  @!P0 BRA `(.L_x_127) ;  /* 0x0000001000488947 */ /* 0x002fec0003800000 */
.L_x_164:
        /* <DEDUP_REMOVED lines=9> */
.L_x_165:
        /* <DEDUP_REMOVED lines=9> */
.L_x_166:
        /* <DEDUP_REMOVED lines=9> */
.L_x_167:
        /* <DEDUP_REMOVED lines=9> */
.L_x_168:
        /* <DEDUP_REMOVED lines=9> */
.L_x_169:
        /* <DEDUP_REMOVED lines=9> */
.L_x_170:
        /* <DEDUP_REMOVED lines=9> */
.L_x_171:
        /* <DEDUP_REMOVED lines=9> */
.L_x_172:
        /* <DEDUP_REMOVED lines=9> */
.L_x_173:
        /* <DEDUP_REMOVED lines=9> */
.L_x_174:
        /* <DEDUP_REMOVED lines=9> */
.L_x_175:
        /* <DEDUP_REMOVED lines=9> */
.L_x_176:
        /* <DEDUP_REMOVED lines=9> */
.L_x_177:
        /* <DEDUP_REMOVED lines=9> */
.L_x_178:
        /* <DEDUP_REMOVED lines=9> */
.L_x_179:
        /* <DEDUP_REMOVED lines=9> */
.L_x_180:
        /* <DEDUP_REMOVED lines=9> */
.L_x_181:
        /* <DEDUP_REMOVED lines=9> */
.L_x_182:
        /* <DEDUP_REMOVED lines=9> */
.L_x_183:
        /* <DEDUP_REMOVED lines=9> */
.L_x_184:
        /* <DEDUP_REMOVED lines=9> */
.L_x_185:
        /* <DEDUP_REMOVED lines=9> */
.L_x_186:
        /* <DEDUP_REMOVED lines=9> */
.L_x_187:
[----:B------:R-:W1:Y:S01]  /*6590*/  SYNCS.PHASECHK.TRANS64.TRYWAIT P0, [R6+URZ], R5 ;  /* 0x00000005060075a7 */ /* 0x000e62000800017f */
[----:B------:R-:W-:-:S05]  /*65a0*/  VIADD R0, R0, 0x1 ;  /* 0x0000000100007836 */ /* 0x000fca0000000000 */
[----:B------:R-:W-:-:S04]  /*65b0*/  ISETP.NE.AND P1, PT, R0, 0x1c, PT ;  /* 0x0000001c0000780c */ /* 0x000fc80003f25270 */
[----:B------:R-:W-:Y:S02]  /*65c0*/  SEL R2, RZ, 0x1, P1 ;  /* 0x00000001ff027807 */ /* 0x000fe40000800000 */
[----:B------:R-:W-:Y:S02]  /*65d0*/  SEL R0, R0, RZ, P1 ;  /* 0x000000ff00007207 */ /* 0x000fe40000800000 */
[----:B------:R-:W-:Y:S01]  /*65e0*/  LOP3.LUT R2, R7, R2, RZ, 0x3c, !PT ;  /* 0x0000000207027212 */ /* 0x000fe200078e3cff */
[----:B-1----:R-:W-:Y:S06]  /*65f0*/  @!P0 BRA `(.L_x_151) ;  /* 0x0000000800d08947 */ /* 0x002fec0003800000 */
.L_x_188:
[----:B------:R-:W-:Y:S01]  /*6600*/  IMAD R3, R0, 0x8, R3 ;  /* 0x0000000800037824 */ /* 0x000fe200078e0203 */
[----:B------:R-:W-:-:S07]  /*6610*/  SHF.L.U32 R0, R2, 0x1f, RZ ;  /* 0x0000001f02007819 */ /* 0x000fce00000006ff */
.L_x_152:
[----:B--2---:R2:W3:Y:S02]  /*6620*/  SYNCS.PHASECHK.TRANS64.TRYWAIT P0, [R3+URZ], R0 ;  /* 0x00000000030075a7 */ /* 0x0044e4000800017f */
[----:B---3--:R-:W-:Y:S05]  /*6630*/  @!P0 NANOSLEEP.SYNCS 0x989680 ;  /* 0x009896800000895d */ /* 0x008fea0003900000 */
[----:B------:R-:W3:Y:S02]  /*6640*/  @!P0 SYNCS.PHASECHK.TRANS64 P0, [R3+URZ], R0 ;  /* 0x00000000030085a7 */ /* 0x000ee4000800007f */
[----:B---3--:R-:W-:Y:S05]  /*6650*/  @!P0 BRA `(.L_x_152) ;  /* 0xfffffffc00f08947 */ /* 0x008fea000383ffff */
.L_x_123:
[----:B------:R-:W-:Y:S05]  /*6660*/  BSYNC B0 ;  /* 0x0000000000007941 */ /* 0x000fea0003800000 */
.L_x_122:
[----:B------:R-:W-:Y:S05]  /*6670*/  EXIT ;  /* 0x000000000000794d */ /* 0x000fea0003800000 */
.L_x_20:
[----:B-1----:R1:W2:Y:S02]  /*6680*/  SYNCS.PHASECHK.TRANS64.TRYWAIT P0, [R65+URZ], R0 ;  /* 0x00000000410075a7 */ /* 0x0022a4000800017f */
[----:B--2---:R-:W-:Y:S05]  /*6690*/  @!P0 NANOSLEEP.SYNCS 0x989680 ;  /* 0x009896800000895d */ /* 0x004fea0003900000 */
[----:B------:R-:W2:Y:S02]  /*66a0*/  @!P0 SYNCS.PHASECHK.TRANS64 P0, [R65+URZ], R0 ;  /* 0x00000000410085a7 */ /* 0x000ea4000800007f */
[----:B--2---:R-:W-:Y:S05]  /*66b0*/  @!P0 BRA `(.L_x_20) ;  /* 0xfffffffc00f08947 */ /* 0x004fea000383ffff */
[----:B------:R-:W-:Y:S05]  /*66c0*/  BRA `(.L_x_153) ;  /* 0xffffffb000f47947 */ /* 0x000fea000383ffff */
.L_x_25:
[----:B--2---:R2:W3:Y:S02]  /*66d0*/  SYNCS.PHASECHK.TRANS64.TRYWAIT P1, [R3+URZ], R0 ;  /* 0x00000000030075a7 */ /* 0x0044e4000802017f */
[----:B---3--:R-:W-:Y:S05]  /*66e0*/  @!P1 NANOSLEEP.SYNCS 0x989680 ;  /* 0x009896800000995d */ /* 0x008fea0003900000 */
[----:B------:R-:W3:Y:S02]  /*66f0*/  @!P1 SYNCS.PHASECHK.TRANS64 P1, [R3+URZ], R0 ;  /* 0x00000000030095a7 */ /* 0x000ee4000802007f */
[----:B---3--:R-:W-:Y:S05]  /*6700*/  @!P1 BRA `(.L_x_25) ;  /* 0xfffffffc00f09947 */ /* 0x008fea000383ffff */
[----:B------:R-:W-:Y:S05]  /*6710*/  BRA `(.L_x_24) ;  /* 0xffffffb4005c7947 */ /* 0x000fea000383ffff */
.L_x_30:
[----:B--2---:R-:W-:-:S04]  /*6720*/  IMAD.U32 R5, RZ, RZ, UR4 ;  /* 0x00000004ff057e24 */ /* 0x004fc8000f8e00ff */
[----:B------:R2:W3:Y:S03]  /*6730*/  SYNCS.PHASECHK.TRANS64.TRYWAIT P1, [R5+URZ], R4 ;  /* 0x00000004050075a7 */ /* 0x0004e6000802017f */
[----:B---3--:R-:W-:Y:S05]  /*6740*/  @!P1 NANOSLEEP.SYNCS 0x989680 ;  /* 0x009896800000995d */ /* 0x008fea0003900000 */
[----:B------:R-:W3:Y:S02]  /*6750*/  @!P1 SYNCS.PHASECHK.TRANS64 P1, [R5+URZ], R4 ;  /* 0x00000004050095a7 */ /* 0x000ee4000802007f */
[----:B---3--:R-:W-:Y:S05]  /*6760*/  @!P1 BRA `(.L_x_30) ;  /* 0xfffffffc00ec9947 */ /* 0x008fea000383ffff */
[----:B------:R-:W-:Y:S05]  /*6770*/  BRA `(.L_x_29) ;  /* 0xffffffb400d47947 */ /* 0x000fea000383ffff */
.L_x_36:
[----:B-1----:R1:W2:Y:S02]  /*6780*/  SYNCS.PHASECHK.TRANS64.TRYWAIT P0, [R65+URZ+0x10], R0 ;  /* 0x00001000410075a7 */ /* 0x0022a4000800017f */
[----:B--2---:R-:W-:Y:S05]  /*6790*/  @!P0 NANOSLEEP.SYNCS 0x989680 ;  /* 0x009896800000895d */ /* 0x004fea0003900000 */
[----:B------:R-:W2:Y:S02]  /*67a0*/  @!P0 SYNCS.PHASECHK.TRANS64 P0, [R65+URZ+0x10], R0 ;  /* 0x00001000410085a7 */ /* 0x000ea4000800007f */
[----:B--2---:R-:W-:Y:S05]  /*67b0*/  @!P0 BRA `(.L_x_36) ;  /* 0xfffffffc00f08947 */ /* 0x004fea000383ffff */
[----:B------:R-:W-:Y:S05]  /*67c0*/  BRA `(.L_x_154) ;  /* 0xffffffb800e07947 */ /* 0x000fea000383ffff */
.L_x_109:
[----:B------:R-:W-:Y:S01]  /*67d0*/  BSSY B1, `(.L_x_155) ;  /* 0x0000006000017945 */ /* 0x000fe20003800000 */
[----:B------:R-:W-:-:S07]  /*67e0*/  IMAD.MOV.U32 R15, RZ, RZ, -0x1 ;  /* 0xffffffffff0f7424 */ /* 0x000fce00078e00ff */
[----:B-----5:R-:W-:Y:S05]  /*67f0*/  WARPSYNC.COLLECTIVE R15, `(.L_x_156) ;  /* 0x000000000f0c7348 */ /* 0x020fea0003c00000 */
[----:B------:R-:W-:Y:S02]  /*6800*/  ELECT P6, UR62, PT ;  /* 0x00000000003e782f */ /* 0x000fe400038c0000 */
[----:B------:R-:W-:Y:S01]  /*6810*/  MOV R14, UR62 ;  /* 0x0000003e000e7c02 */ /* 0x000fe20008000f00 */
[----:B-----5:R-:W-:Y:S10]  /*6820*/  ENDCOLLECTIVE ;  /* 0x000000000000791b */ /* 0x020ff40003800000 */
.L_x_156:
[----:B------:R-:W-:Y:S05]  /*6830*/  BSYNC B1 ;  /* 0x0000000000017941 */ /* 0x000fea0003800000 */
.L_x_155:
[----:B------:R-:W-:Y:S05]  /*6840*/  BRA `(.L_x_157) ;  /* 0xffffffe000987947 */ /* 0x000fea000383ffff */
.L_x_112:
[----:B0-----:R0:W1:Y:S02]  /*6850*/  SYNCS.PHASECHK.TRANS64.TRYWAIT P1, [R10+URZ+0xe0], R5 ;  /* 0x0000e0050a0075a7 */ /* 0x001064000802017f */
[----:B-1----:R-:W-:Y:S05]  /*6860*/  @!P1 NANOSLEEP.SYNCS 0x989680 ;  /* 0x009896800000995d */ /* 0x002fea0003900000 */
[----:B------:R-:W1:Y:S02]  /*6870*/  @!P1 SYNCS.PHASECHK.TRANS64 P1, [R10+URZ+0xe0], R5 ;  /* 0x0000e0050a0095a7 */ /* 0x000e64000802007f */
[----:B-1----:R-:W-:Y:S05]  /*6880*/  @!P1 BRA `(.L_x_112) ;  /* 0xfffffffc00f09947 */ /* 0x002fea000383ffff */
[----:B------:R-:W-:Y:S05]  /*6890*/  BRA `(.L_x_158) ;  /* 0xffffffe000d07947 */ /* 0x000fea000383ffff */
.L_x_121:
[----:B------:R-:W-:Y:S01]  /*68a0*/  BSSY B0, `(.L_x_159) ;  /* 0x0000006000007945 */ /* 0x000fe20003800000 */
[----:B------:R-:W-:-:S07]  /*68b0*/  IMAD.MOV.U32 R15, RZ, RZ, -0x1 ;  /* 0xffffffffff0f7424 */ /* 0x000fce00078e00ff */
[----:B-----5:R-:W-:Y:S05]  /*68c0*/  WARPSYNC.COLLECTIVE R15, `(.L_x_160) ;  /* 0x000000000f0c7348 */ /* 0x020fea0003c00000 */
[----:B------:R-:W-:Y:S02]  /*68d0*/  ELECT P6, UR62, PT ;  /* 0x00000000003e782f */ /* 0x000fe400038c0000 */
[----:B------:R-:W-:Y:S01]  /*68e0*/  MOV R14, UR62 ;  /* 0x0000003e000e7c02 */ /* 0x000fe20008000f00 */
[----:B-----5:R-:W-:Y:S10]  /*68f0*/  ENDCOLLECTIVE ;  /* 0x000000000000791b */ /* 0x020ff40003800000 */
.L_x_160:
[----:B------:R-:W-:Y:S05]  /*6900*/  BSYNC B0 ;  /* 0x0000000000007941 */ /* 0x000fea0003800000 */
.L_x_159:
[----:B------:R-:W-:Y:S05]  /*6910*/  BRA `(.L_x_161) ;  /* 0xffffffec00447947 */ /* 0x000fea000383ffff */
.L_x_125:
[----:B0-----:R0:W1:Y:S02]  /*6920*/  SYNCS.PHASECHK.TRANS64.TRYWAIT P0, [R7+URZ], R2 ;  /* 0x00000002070075a7 */ /* 0x001064000800017f */
[----:B-1----:R-:W-:Y:S05]  /*6930*/  @!P0 NANOSLEEP.SYNCS 0x989680 ;  /* 0x009896800000895d */ /* 0x002fea0003900000 */
[----:B------:R-:W1:Y:S02]  /*6940*/  @!P0 SYNCS.PHASECHK.TRANS64 P0, [R7+URZ], R2 ;  /* 0x00000002070085a7 */ /* 0x000e64000800007f */
[----:B-1----:R-:W-:Y:S05]  /*6950*/  @!P0 BRA `(.L_x_125) ;  /* 0xfffffffc00f08947 */ /* 0x002fea000383ffff */
[----:B------:R-:W-:Y:S05]  /*6960*/  BRA `(.L_x_162) ;  /* 0xffffffec00847947 */ /* 0x000fea000383ffff */
.L_x_126:
[----:B0-----:R0:W1:Y:S02]  /*6970*/  SYNCS.PHASECHK.TRANS64.TRYWAIT P0, [R9+URZ], R4 ;  /* 0x00000004090075a7 */ /* 0x001064000800017f */
[----:B-1----:R-:W-:Y:S05]  /*6980*/  @!P0 NANOSLEEP.SYNCS 0x989680 ;  /* 0x009896800000895d */ /* 0x002fea0003900000 */
[----:B------:R-:W1:Y:S02]  /*6990*/  @!P0 SYNCS.PHASECHK.TRANS64 P0, [R9+URZ], R4 ;  /* 0x00000004090085a7 */ /* 0x000e64000800007f */
[----:B-1----:R-:W-:Y:S05]  /*69a0*/  @!P0 BRA `(.L_x_126) ;  /* 0xfffffffc00f08947 */ /* 0x002fea000383ffff */
[----:B------:R-:W-:Y:S05]  /*69b0*/  BRA `(.L_x_163) ;  /* 0xffffffec00947947 */ /* 0x000fea000383ffff */
.L_x_127:
[----:B0-----:R0:W1:Y:S02]  /*69c0*/  SYNCS.PHASECHK.TRANS64.TRYWAIT P0, [R6+URZ], R5 ;  /* 0x00000005060075a7 */ /* 0x001064000800017f */
[----:B-1----:R-:W-:Y:S05]  /*69d0*/  @!P0 NANOSLEEP.SYNCS 0x989680 ;  /* 0x009896800000895d */ /* 0x002fea0003900000 */
[----:B------:R-:W1:Y:S02]  /*69e0*/  @!P0 SYNCS.PHASECHK.TRANS64 P0, [R6+URZ], R5 ;  /* 0x00000005060085a7 */ /* 0x000e64000800007f */
[----:B-1----:R-:W-:Y:S05]  /*69f0*/  @!P0 BRA `(.L_x_127) ;  /* 0xfffffffc00f08947 */ /* 0x002fea000383ffff */
[----:B------:R-:W-:Y:S05]  /*6a00*/  BRA `(.L_x_164) ;  /* 0xffffffec00a47947 */ /* 0x000fea000383ffff */
.L_x_128:
[----:B0-----:R0:W1:Y:S02]  /*6a10*/  SYNCS.PHASECHK.TRANS64.TRYWAIT P0, [R9+URZ], R4 ;  /* 0x00000004090075a7 */ /* 0x001064000800017f */
[----:B-1----:R-:W-:Y:S05]  /*6a20*/  @!P0 NANOSLEEP.SYNCS 0x989680 ;  /* 0x009896800000895d */ /* 0x002fea0003900000 */
[----:B------:R-:W1:Y:S02]  /*6a30*/  @!P0 SYNCS.PHASECHK.TRANS64 P0, [R9+URZ], R4 ;  /* 0x00000004090085a7 */ /* 0x000e64000800007f */
[----:B-1----:R-:W-:Y:S05]  /*6a40*/  @!P0 BRA `(.L_x_128) ;  /* 0xfffffffc00f08947 */ /* 0x002fea000383ffff */
[----:B------:R-:W-:Y:S05]  /*6a50*/  BRA `(.L_x_165) ;  /* 0xffffffec00b47947 */ /* 0x000fea000383ffff */
.L_x_129:
[----:B0-----:R0:W1:Y:S02]  /*6a60*/  SYNCS.PHASECHK.TRANS64.TRYWAIT P0, [R6+URZ], R5 ;  /* 0x00000005060075a7 */ /* 0x001064000800017f */
[----:B-1----:R-:W-:Y:S05]  /*6a70*/  @!P0 NANOSLEEP.SYNCS 0x989680 ;  /* 0x009896800000895d */ /* 0x002fea0003900000 */
[----:B------:R-:W1:Y:S02]  /*6a80*/  @!P0 SYNCS.PHASECHK.TRANS64 P0, [R6+URZ], R5 ;  /* 0x00000005060085a7 */ /* 0x000e64000800007f */
[----:B-1----:R-:W-:Y:S05]  /*6a90*/  @!P0 BRA `(.L_x_129) ;  /* 0xfffffffc00f08947 */ /* 0x002fea000383ffff */
[----:B------:R-:W-:Y:S05]  /*6aa0*/  BRA `(.L_x_166) ;  /* 0xffffffec00c47947 */ /* 0x000fea000383ffff */
.L_x_130:
[----:B0-----:R0:W1:Y:S02]  /*6ab0*/  SYNCS.PHASECHK.TRANS64.TRYWAIT P0, [R9+URZ], R4 ;  /* 0x00000004090075a7 */ /* 0x001064000800017f */
[----:B-1----:R-:W-:Y:S05]  /*6ac0*/  @!P0 NANOSLEEP.SYNCS 0x989680 ;  /* 0x009896800000895d */ /* 0x002fea0003900000 */
[----:B------:R-:W1:Y:S02]  /*6ad0*/  @!P0 SYNCS.PHASECHK.TRANS64 P0, [R9+URZ], R4 ;  /* 0x00000004090085a7 */ /* 0x000e64000800007f */
[----:B-1----:R-:W-:Y:S05]  /*6ae0*/  @!P0 BRA `(.L_x_130) ;  /* 0xfffffffc00f08947 */ /* 0x002fea000383ffff */
[----:B------:R-:W-:Y:S05]  /*6af0*/  BRA `(.L_x_167) ;  /* 0xffffffec00d47947 */ /* 0x000fea000383ffff */
.L_x_131:
[----:B0-----:R0:W1:Y:S02]  /*6b00*/  SYNCS.PHASECHK.TRANS64.TRYWAIT P0, [R6+URZ], R5 ;  /* 0x00000005060075a7 */ /* 0x001064000800017f */
[----:B-1----:R-:W-:Y:S05]  /*6b10*/  @!P0 NANOSLEEP.SYNCS 0x989680 ;  /* 0x009896800000895d */ /* 0x002fea0003900000 */
[----:B------:R-:W1:Y:S02]  /*6b20*/  @!P0 SYNCS.PHASECHK.TRANS64 P0, [R6+URZ], R5 ;  /* 0x00000005060085a7 */ /* 0x000e64000800007f */
[----:B-1----:R-:W-:Y:S05]  /*6b30*/  @!P0 BRA `(.L_x_131) ;  /* 0xfffffffc00f08947 */ /* 0x002fea000383ffff */
[----:B------:R-:W-:Y:S05]  /*6b40*/  BRA `(.L_x_168) ;  /* 0xffffffec00e47947 */ /* 0x000fea000383ffff */
.L_x_132:
[----:B0-----:R0:W1:Y:S02]  /*6b50*/  SYNCS.PHASECHK.TRANS64.TRYWAIT P0, [R9+URZ], R4 ;  /* 0x00000004090075a7 */ /* 0x001064000800017f */
[----:B-1----:R-:W-:Y:S05]  /*6b60*/  @!P0 NANOSLEEP.SYNCS 0x989680 ;  /* 0x009896800000895d */ /* 0x002fea0003900000 */
[----:B------:R-:W1:Y:S02]  /*6b70*/  @!P0 SYNCS.PHASECHK.TRANS64 P0, [R9+URZ], R4 ;  /* 0x00000004090085a7 */ /* 0x000e64000800007f */
[----:B-1----:R-:W-:Y:S05]  /*6b80*/  @!P0 BRA `(.L_x_132) ;  /* 0xfffffffc00f08947 */ /* 0x002fea000383ffff */
[----:B------:R-:W-:Y:S05]  /*6b90*/  BRA `(.L_x_169) ;  /* 0xffffffec00f47947 */ /* 0x000fea000383ffff */
.L_x_133:
[----:B0-----:R0:W1:Y:S02]  /*6ba0*/  SYNCS.PHASECHK.TRANS64.TRYWAIT P0, [R6+URZ], R5 ;  /* 0x00000005060075a7 */ /* 0x001064000800017f */
[----:B-1----:R-:W-:Y:S05]  /*6bb0*/  @!P0 NANOSLEEP.SYNCS 0x989680 ;  /* 0x009896800000895d */ /* 0x002fea0003900000 */
[----:B------:R-:W1:Y:S02]  /*6bc0*/  @!P0 SYNCS.PHASECHK.TRANS64 P0, [R6+URZ], R5 ;  /* 0x00000005060085a7 */ /* 0x000e64000800007f */
[----:B-1----:R-:W-:Y:S05]  /*6bd0*/  @!P0 BRA `(.L_x_133) ;  /* 0xfffffffc00f08947 */ /* 0x002fea000383ffff */
[----:B------:R-:W-:Y:S05]  /*6be0*/  BRA `(.L_x_170) ;  /* 0xfffffff000047947 */ /* 0x000fea000383ffff */
.L_x_134:
[----:B0-----:R0:W1:Y:S02]  /*6bf0*/  SYNCS.PHASECHK.TRANS64.TRYWAIT P0, [R9+URZ], R4 ;  /* 0x00000004090075a7 */ /* 0x001064000800017f */
[----:B-1----:R-:W-:Y:S05]  /*6c00*/  @!P0 NANOSLEEP.SYNCS 0x989680 ;  /* 0x009896800000895d */ /* 0x002fea0003900000 */
[----:B------:R-:W1:Y:S02]  /*6c10*/  @!P0 SYNCS.PHASECHK.TRANS64 P0, [R9+URZ], R4 ;  /* 0x00000004090085a7 */ /* 0x000e64000800007f */
[----:B-1----:R-:W-:Y:S05]  /*6c20*/  @!P0 BRA `(.L_x_134) ;  /* 0xfffffffc00f08947 */ /* 0x002fea000383ffff */
[----:B------:R-:W-:Y:S05]  /*6c30*/  BRA `(.L_x_171) ;  /* 0xfffffff000147947 */ /* 0x000fea000383ffff */
.L_x_135:
[----:B0-----:R0:W1:Y:S02]  /*6c40*/  SYNCS.PHASECHK.TRANS64.TRYWAIT P0, [R6+URZ], R5 ;  /* 0x00000005060075a7 */ /* 0x001064000800017f */
[----:B-1----:R-:W-:Y:S05]  /*6c50*/  @!P0 NANOSLEEP.SYNCS 0x989680 ;  /* 0x009896800000895d */ /* 0x002fea0003900000 */
[----:B------:R-:W1:Y:S02]  /*6c60*/  @!P0 SYNCS.PHASECHK.TRANS64 P0, [R6+URZ], R5 ;  /* 0x00000005060085a7 */ /* 0x000e64000800007f */
[----:B-1----:R-:W-:Y:S05]  /*6c70*/  @!P0 BRA `(.L_x_135) ;  /* 0xfffffffc00f08947 */ /* 0x002fea000383ffff */
[----:B------:R-:W-:Y:S05]  /*6c80*/  BRA `(.L_x_172) ;  /* 0xfffffff000247947 */ /* 0x000fea000383ffff */
.L_x_136:
[----:B0-----:R0:W1:Y:S02]  /*6c90*/  SYNCS.PHASECHK.TRANS64.TRYWAIT P0, [R9+URZ], R4 ;  /* 0x00000004090075a7 */ /* 0x001064000800017f */
[----:B-1----:R-:W-:Y:S05]  /*6ca0*/  @!P0 NANOSLEEP.SYNCS 0x989680 ;  /* 0x009896800000895d */ /* 0x002fea0003900000 */
[----:B------:R-:W1:Y:S02]  /*6cb0*/  @!P0 SYNCS.PHASECHK.TRANS64 P0, [R9+URZ], R4 ;  /* 0x00000004090085a7 */ /* 0x000e64000800007f */
[----:B-1----:R-:W-:Y:S05]  /*6cc0*/  @!P0 BRA `(.L_x_136) ;  /* 0xfffffffc00f08947 */ /* 0x002fea000383ffff */
[----:B------:R-:W-:Y:S05]  /*6cd0*/  BRA `(.L_x_173) ;  /* 0xfffffff000347947 */ /* 0x000fea000383ffff */
.L_x_137:
[----:B0-----:R0:W1:Y:S02]  /*6ce0*/  SYNCS.PHASECHK.TRANS64.TRYWAIT P0, [R6+URZ], R5 ;  /* 0x00000005060075a7 */ /* 0x001064000800017f */
[----:B-1----:R-:W-:Y:S05]  /*6cf0*/  @!P0 NANOSLEEP.SYNCS 0x989680 ;  /* 0x009896800000895d */ /* 0x002fea0003900000 */
[----:B------:R-:W1:Y:S02]  /*6d00*/  @!P0 SYNCS.PHASECHK.TRANS64 P0, [R6+URZ], R5 ;  /* 0x00000005060085a7 */ /* 0x000e64000800007f */
[----:B-1----:R-:W-:Y:S05]  /*6d10*/  @!P0 BRA `(.L_x_137) ;  /* 0xfffffffc00f08947 */ /* 0x002fea000383ffff */
[----:B------:R-:W-:Y:S05]  /*6d20*/  BRA `(.L_x_174) ;  /* 0xfffffff000447947 */ /* 0x000fea000383ffff */
.L_x_138:
[----:B0-----:R0:W1:Y:S02]  /*6d30*/  SYNCS.PHASECHK.TRANS64.TRYWAIT P0, [R9+URZ], R4 ;  /* 0x00000004090075a7 */ /* 0x001064000800017f */
[----:B-1----:R-:W-:Y:S05]  /*6d40*/  @!P0 NANOSLEEP.SYNCS 0x989680 ;  /* 0x009896800000895d */ /* 0x002fea0003900000 */
[----:B------:R-:W1:Y:S02]  /*6d50*/  @!P0 SYNCS.PHASECHK.TRANS64 P0, [R9+URZ], R4 ;  /* 0x00000004090085a7 */ /* 0x000e64000800007f */
[----:B-1----:R-:W-:Y:S05]  /*6d60*/  @!P0 BRA `(.L_x_138) ;  /* 0xfffffffc00f08947 */ /* 0x002fea000383ffff */
[----:B------:R-:W-:Y:S05]  /*6d70*/  BRA `(.L_x_175) ;  /* 0xfffffff000547947 */ /* 0x000fea000383ffff */
.L_x_139:
[----:B0-----:R0:W1:Y:S02]  /*6d80*/  SYNCS.PHASECHK.TRANS64.TRYWAIT P0, [R6+URZ], R5 ;  /* 0x00000005060075a7 */ /* 0x001064000800017f */
[----:B-1----:R-:W-:Y:S05]  /*6d90*/  @!P0 NANOSLEEP.SYNCS 0x989680 ;  /* 0x009896800000895d */ /* 0x002fea0003900000 */
[----:B------:R-:W1:Y:S02]  /*6da0*/  @!P0 SYNCS.PHASECHK.TRANS64 P0, [R6+URZ], R5 ;  /* 0x00000005060085a7 */ /* 0x000e64000800007f */
[----:B-1----:R-:W-:Y:S05]  /*6db0*/  @!P0 BRA `(.L_x_139) ;  /* 0xfffffffc00f08947 */ /* 0x002fea000383ffff */
[----:B------:R-:W-:Y:S05]  /*6dc0*/  BRA `(.L_x_176) ;  /* 0xfffffff000647947 */ /* 0x000fea000383ffff */
.L_x_140:
[----:B0-----:R0:W1:Y:S02]  /*6dd0*/  SYNCS.PHASECHK.TRANS64.TRYWAIT P0, [R9+URZ], R4 ;  /* 0x00000004090075a7 */ /* 0x001064000800017f */
[----:B-1----:R-:W-:Y:S05]  /*6de0*/  @!P0 NANOSLEEP.SYNCS 0x989680 ;  /* 0x009896800000895d */ /* 0x002fea0003900000 */
[----:B------:R-:W1:Y:S02]  /*6df0*/  @!P0 SYNCS.PHASECHK.TRANS64 P0, [R9+URZ], R4 ;  /* 0x00000004090085a7 */ /* 0x000e64000800007f */
[----:B-1----:R-:W-:Y:S05]  /*6e00*/  @!P0 BRA `(.L_x_140) ;  /* 0xfffffffc00f08947 */ /* 0x002fea000383ffff */
[----:B------:R-:W-:Y:S05]  /*6e10*/  BRA `(.L_x_177) ;  /* 0xfffffff000747947 */ /* 0x000fea000383ffff */
.L_x_141:
[----:B0-----:R0:W1:Y:S02]  /*6e20*/  SYNCS.PHASECHK.TRANS64.TRYWAIT P0, [R6+URZ], R5 ;  /* 0x00000005060075a7 */ /* 0x001064000800017f */
[----:B-1----:R-:W-:Y:S05]  /*6e30*/  @!P0 NANOSLEEP.SYNCS 0x989680 ;  /* 0x009896800000895d */ /* 0x002fea0003900000 */
[----:B------:R-:W1:Y:S02]  /*6e40*/  @!P0 SYNCS.PHASECHK.TRANS64 P0, [R6+URZ], R5 ;  /* 0x00000005060085a7 */ /* 0x000e64000800007f */
[----:B-1----:R-:W-:Y:S05]  /*6e50*/  @!P0 BRA `(.L_x_141) ;  /* 0xfffffffc00f08947 */ /* 0x002fea000383ffff */
[----:B------:R-:W-:Y:S05]  /*6e60*/  BRA `(.L_x_178) ;  /* 0xfffffff000847947 */ /* 0x000fea000383ffff */
.L_x_142:
[----:B0-----:R0:W1:Y:S02]  /*6e70*/  SYNCS.PHASECHK.TRANS64.TRYWAIT P0, [R9+URZ], R4 ;  /* 0x00000004090075a7 */ /* 0x001064000800017f */
[----:B-1----:R-:W-:Y:S05]  /*6e80*/  @!P0 NANOSLEEP.SYNCS 0x989680 ;  /* 0x009896800000895d */ /* 0x002fea0003900000 */
[----:B------:R-:W1:Y:S02]  /*6e90*/  @!P0 SYNCS.PHASECHK.TRANS64 P0, [R9+URZ], R4 ;  /* 0x00000004090085a7 */ /* 0x000e64000800007f */
[----:B-1----:R-:W-:Y:S05]  /*6ea0*/  @!P0 BRA `(.L_x_142) ;  /* 0xfffffffc00f08947 */ /* 0x002fea000383ffff */
[----:B------:R-:W-:Y:S05]  /*6eb0*/  BRA `(.L_x_179) ;  /* 0xfffffff000947947 */ /* 0x000fea000383ffff */
.L_x_143:
[----:B0-----:R0:W1:Y:S02]  /*6ec0*/  SYNCS.PHASECHK.TRANS64.TRYWAIT P0, [R6+URZ], R5 ;  /* 0x00000005060075a7 */ /* 0x001064000800017f */
[----:B-1----:R-:W-:Y:S05]  /*6ed0*/  @!P0 NANOSLEEP.SYNCS 0x989680 ;  /* 0x009896800000895d */ /* 0x002fea0003900000 */
[----:B------:R-:W1:Y:S02]  /*6ee0*/  @!P0 SYNCS.PHASECHK.TRANS64 P0, [R6+URZ], R5 ;  /* 0x00000005060085a7 */ /* 0x000e64000800007f */
[----:B-1----:R-:W-:Y:S05]  /*6ef0*/  @!P0 BRA `(.L_x_143) ;  /* 0xfffffffc00f08947 */ /* 0x002fea000383ffff */
[----:B------:R-:W-:Y:S05]  /*6f00*/  BRA `(.L_x_180) ;  /* 0xfffffff000a47947 */ /* 0x000fea000383ffff */
.L_x_144:
[----:B0-----:R0:W1:Y:S02]  /*6f10*/  SYNCS.PHASECHK.TRANS64.TRYWAIT P0, [R9+URZ], R4 ;  /* 0x00000004090075a7 */ /* 0x001064000800017f */
[----:B-1----:R-:W-:Y:S05]  /*6f20*/  @!P0 NANOSLEEP.SYNCS 0x989680 ;  /* 0x009896800000895d */ /* 0x002fea0003900000 */
[----:B------:R-:W1:Y:S02]  /*6f30*/  @!P0 SYNCS.PHASECHK.TRANS64 P0, [R9+URZ], R4 ;  /* 0x00000004090085a7 */ /* 0x000e64000800007f */
[----:B-1----:R-:W-:Y:S05]  /*6f40*/  @!P0 BRA `(.L_x_144) ;  /* 0xfffffffc00f08947 */ /* 0x002fea000383ffff */
[----:B------:R-:W-:Y:S05]  /*6f50*/  BRA `(.L_x_181) ;  /* 0xfffffff000b47947 */ /* 0x000fea000383ffff */
.L_x_145:
[----:B0-----:R0:W1:Y:S02]  /*6f60*/  SYNCS.PHASECHK.TRANS64.TRYWAIT P0, [R6+URZ], R5 ;  /* 0x00000005060075a7 */ /* 0x001064000800017f */
[----:B-1----:R-:W-:Y:S05]  /*6f70*/  @!P0 NANOSLEEP.SYNCS 0x989680 ;  /* 0x009896800000895d */ /* 0x002fea0003900000 */
[----:B------:R-:W1:Y:S02]  /*6f80*/  @!P0 SYNCS.PHASECHK.TRANS64 P0, [R6+URZ], R5 ;  /* 0x00000005060085a7 */ /* 0x000e64000800007f */
[----:B-1----:R-:W-:Y:S05]  /*6f90*/  @!P0 BRA `(.L_x_145) ;  /* 0xfffffffc00f08947 */ /* 0x002fea000383ffff */
[----:B------:R-:W-:Y:S05]  /*6fa0*/  BRA `(.L_x_182) ;  /* 0xfffffff000c47947 */ /* 0x000fea000383ffff */
.L_x_146:
[----:B0-----:R0:W1:Y:S02]  /*6fb0*/  SYNCS.PHASECHK.TRANS64.TRYWAIT P0, [R9+URZ], R4 ;  /* 0x00000004090075a7 */ /* 0x001064000800017f */
[----:B-1----:R-:W-:Y:S05]  /*6fc0*/  @!P0 NANOSLEEP.SYNCS 0x989680 ;  /* 0x009896800000895d */ /* 0x002fea0003900000 */
[----:B------:R-:W1:Y:S02]  /*6fd0*/  @!P0 SYNCS.PHASECHK.TRANS64 P0, [R9+URZ], R4 ;  /* 0x00000004090085a7 */ /* 0x000e64000800007f */
[----:B-1----:R-:W-:Y:S05]  /*6fe0*/  @!P0 BRA `(.L_x_146) ;  /* 0xfffffffc00f08947 */ /* 0x002fea000383ffff */
[----:B------:R-:W-:Y:S05]  /*6ff0*/  BRA `(.L_x_183) ;  /* 0xfffffff000d47947 */ /* 0x000fea000383ffff */
.L_x_147:
[----:B0-----:R0:W1:Y:S02]  /*7000*/  SYNCS.PHASECHK.TRANS64.TRYWAIT P0, [R6+URZ], R5 ;  /* 0x00000005060075a7 */ /* 0x001064000800017f */
[----:B-1----:R-:W-:Y:S05]  /*7010*/  @!P0 NANOSLEEP.SYNCS 0x989680 ;  /* 0x009896800000895d */ /* 0x002fea0003900000 */
[----:B------:R-:W1:Y:S02]  /*7020*/  @!P0 SYNCS.PHASECHK.TRANS64 P0, [R6+URZ], R5 ;  /* 0x00000005060085a7 */ /* 0x000e64000800007f */
[----:B-1----:R-:W-:Y:S05]  /*7030*/  @!P0 BRA `(.L_x_147) ;  /* 0xfffffffc00f08947 */ /* 0x002fea000383ffff */
[----:B------:R-:W-:Y:S05]  /*7040*/  BRA `(.L_x_184) ;  /* 0xfffffff000e47947 */ /* 0x000fea000383ffff */
.L_x_148:
[----:B0-----:R0:W1:Y:S02]  /*7050*/  SYNCS.PHASECHK.TRANS64.TRYWAIT P0, [R9+URZ], R4 ;  /* 0x00000004090075a7 */ /* 0x001064000800017f */
[----:B-1----:R-:W-:Y:S05]  /*7060*/  @!P0 NANOSLEEP.SYNCS 0x989680 ;  /* 0x009896800000895d */ /* 0x002fea0003900000 */
[----:B------:R-:W1:Y:S02]  /*7070*/  @!P0 SYNCS.PHASECHK.TRANS64 P0, [R9+URZ], R4 ;  /* 0x00000004090085a7 */ /* 0x000e64000800007f */
[----:B-1----:R-:W-:Y:S05]  /*7080*/  @!P0 BRA `(.L_x_148) ;  /* 0xfffffffc00f08947 */ /* 0x002fea000383ffff */
[----:B------:R-:W-:Y:S05]  /*7090*/  BRA `(.L_x_185) ;  /* 0xfffffff000f47947 */ /* 0x000fea000383ffff */
.L_x_149:
[----:B0-----:R0:W1:Y:S02]  /*70a0*/  SYNCS.PHASECHK.TRANS64.TRYWAIT P0, [R6+URZ], R5 ;  /* 0x00000005060075a7 */ /* 0x001064000800017f */
[----:B-1----:R-:W-:Y:S05]  /*70b0*/  @!P0 NANOSLEEP.SYNCS 0x989680 ;  /* 0x009896800000895d */ /* 0x002fea0003900000 */
[----:B------:R-:W1:Y:S02]  /*70c0*/  @!P0 SYNCS.PHASECHK.TRANS64 P0, [R6+URZ], R5 ;  /* 0x00000005060085a7 */ /* 0x000e64000800007f */
[----:B-1----:R-:W-:Y:S05]  /*70d0*/  @!P0 BRA `(.L_x_149) ;  /* 0xfffffffc00f08947 */ /* 0x002fea000383ffff */
[----:B------:R-:W-:Y:S05]  /*70e0*/  BRA `(.L_x_186) ;  /* 0xfffffff400047947 */ /* 0x000fea000383ffff */
.L_x_150:
[----:B0-----:R0:W1:Y:S02]  /*70f0*/  SYNCS.PHASECHK.TRANS64.TRYWAIT P0, [R9+URZ], R4 ;  /* 0x00000004090075a7 */ /* 0x001064000800017f */
[----:B-1----:R-:W-:Y:S05]  /*7100*/  @!P0 NANOSLEEP.SYNCS 0x989680 ;  /* 0x009896800000895d */ /* 0x002fea0003900000 */
[----:B------:R-:W1:Y:S02]  /*7110*/  @!P0 SYNCS.PHASECHK.TRANS64 P0, [R9+URZ], R4 ;  /* 0x00000004090085a7 */ /* 0x000e64000800007f */
[----:B-1----:R-:W-:Y:S05]  /*7120*/  @!P0 BRA `(.L_x_150) ;  /* 0xfffffffc00f08947 */ /* 0x002fea000383ffff */
[----:B------:R-:W-:Y:S05]  /*7130*/  BRA `(.L_x_187) ;  /* 0xfffffff400147947 */ /* 0x000fea000383ffff */
.L_x_151:
[----:B-1----:R1:W2:Y:S02]  /*7140*/  SYNCS.PHASECHK.TRANS64.TRYWAIT P0, [R6+URZ], R5 ;  /* 0x00000005060075a7 */ /* 0x0022a4000800017f */
[----:B--2---:R-:W-:Y:S05]  /*7150*/  @!P0 NANOSLEEP.SYNCS 0x989680 ;  /* 0x009896800000895d */ /* 0x004fea0003900000 */
[----:B------:R-:W2:Y:S02]  /*7160*/  @!P0 SYNCS.PHASECHK.TRANS64 P0, [R6+URZ], R5 ;  /* 0x00000005060085a7 */ /* 0x000ea4000800007f */
[----:B--2---:R-:W-:Y:S05]  /*7170*/  @!P0 BRA `(.L_x_151) ;  /* 0xfffffffc00f08947 */ /* 0x004fea000383ffff */
[----:B------:R-:W-:Y:S05]  /*7180*/  BRA `(.L_x_188) ;  /* 0xfffffff4001c7947 */ /* 0x000fea000383ffff */
.L_x_189:
[----:B------:R-:W-:-:S00]  /*7190*/  BRA `(.L_x_189) ;  /* 0xfffffffc00fc7947 */ /* 0x000fc0000383ffff */
[----:B------:R-:W-:-:S00]  /*71a0*/  NOP ;  /* 0x0000000000007918 */ /* 0x000fc00000000000 */
        /* <DEDUP_REMOVED lines=13> */
.L_x_190:


//--------------------- .nv.global.init           --------------------------
	.section	.nv.global.init,"aw",@progbits
.nv.global.init:
	.type		$str$22,@object
	.size		$str$22,($str$23 - $str$22)
$str$22:
        /*0000*/ 	.byte	0x6b, 0x5f, 0x74, 0x69, 0x6c, 0x65, 0x5f, 0x63, 0x6f, 0x75, 0x6e, 0x74, 0x20, 0x3e, 0x3d, 0x20
        /*0010*/ 	.byte	0x31, 0x00
	.type		$str$23,@object
	.size		$str$23,(__unnamed_1 - $str$23)
$str$23:
        /*0012*/ 	.byte	0x2f, 0x74, 0x6d, 0x70, 0x2f, 0x63, 0x75, 0x74, 0x6c, 0x61, 0x73, 0x73, 0x5f, 0x73, 0x77, 0x65
        /*0022*/ 	.byte	0x65, 0x70, 0x5f, 0x73, 0x72, 0x63, 0x2f, 0x69, 0x6e, 0x63, 0x6c, 0x75, 0x64, 0x65, 0x2f, 0x63
        /*0032*/ 	.byte	0x75, 0x74, 0x6c, 0x61, 0x73, 0x73, 0x2f, 0x67, 0x65, 0x6d, 0x6d, 0x2f, 0x63, 0x6f, 0x6c, 0x6c
        /*0042*/ 	.byte	0x65, 0x63, 0x74, 0x69, 0x76, 0x65, 0x2f, 0x73, 0x6d, 0x39, 0x30, 0x5f, 0x6d, 0x6d, 0x61, 0x5f
        /*0052*/ 	.byte	0x74, 0x6d, 0x61, 0x5f, 0x67, 0x6d, 0x6d, 0x61, 0x5f, 0x73, 0x73, 0x5f, 0x77, 0x61, 0x72, 0x70
        /*0062*/ 	.byte	0x73, 0x70, 0x65, 0x63, 0x69, 0x61, 0x6c, 0x69, 0x7a, 0x65, 0x64, 0x2e, 0x68, 0x70, 0x70, 0x00
	.type		__unnamed_1,@object
	.size		__unnamed_1,(.L_0 - __unnamed_1)
__unnamed_1:
        /*0072*/ 	.byte	0x76, 0x6f, 0x69, 0x64, 0x20, 0x63, 0x75, 0x74, 0x6c, 0x61, 0x73, 0x73, 0x3a, 0x3a, 0x67, 0x65
        /* <DEDUP_REMOVED lines=172> */
        /*0b42*/ 	.byte	0x65, 0x3a, 0x3a, 0x69, 0x64, 0x65, 0x6e, 0x74, 0x69, 0x74, 0x79, 0x5d, 0x00
.L_0:


//--------------------- .nv.shared._ZN7cutlass13device_kernelINS_4gemm6kernel13GemmUniversalIN4cute5tupleIJiiiiEEENS1_10collective13CollectiveMmaINS1_34MainloopSm90TmaGmmaWarpSpecializedILi28ENS5_IJNS4_1CILi4EEESB_NSA_ILi1EEEEEENS1_32KernelTmaWarpSpecializedPingpongEEENS5_IJNSA_ILi64EEESG_SG_EEEaNS5_IJlSC_lEEEaSI_NS4_8TiledMMAINS4_8MMA_AtomIJNS4_4SM904GMMA26MMA_64x64x32_S32S8S8_SS_TNEEEENS4_6LayoutINS5_IJSC_SC_SC_EEENS5_IJNSA_ILi0EEESR_SR_EEEEENS5_IJNS4_10UnderscoreESU_SU_EEEEENS4_23SM90_TMA_LOAD_MULTICASTENS4_14ComposedLayoutINS4_7SwizzleILi2ELi4ELi3EEENS4_18smem_ptr_flag_bitsILi8EEENSP_INS5_IJNSA_ILi8EEESG_EEENS5_IJSG_SC_EEEEEEEvNS4_8identityESX_S17_vS18_EENS_8epilogue10collective6detail29Sm90TmaWarpSpecializedAdapterINS1B_15DefaultEpilogueIaSI_SI_NS1A_6thread17LinearCombinationIaLi1EiiLNS1F_9ScaleType4KindE0ELNS_15FloatRoundStyleE2EaEENS1_15EpilogueDefaultEEEEEvvEEEEvNT_6ParamsE --------------------------
	.section	.nv.shared._ZN7cutlass13device_kernelINS_4gemm6kernel13GemmUniversalIN4cute5tupleIJiiiiEEENS1_10collective13CollectiveMmaINS1_34MainloopSm90TmaGmmaWarpSpecializedILi28ENS5_IJNS4_1CILi4EEESB_NSA_ILi1EEEEEENS1_32KernelTmaWarpSpecializedPingpongEEENS5_IJNSA_ILi64EEESG_SG_EEEaNS5_IJlSC_lEEEaSI_NS4_8TiledMMAINS4_8MMA_AtomIJNS4_4SM904GMMA26MMA_64x64x32_S32S8S8_SS_TNEEEENS4_6LayoutINS5_IJSC_SC_SC_EEENS5_IJNSA_ILi0EEESR_SR_EEEEENS5_IJNS4_10UnderscoreESU_SU_EEEEENS4_23SM90_TMA_LOAD_MULTICASTENS4_14ComposedLayoutINS4_7SwizzleILi2ELi4ELi3EEENS4_18smem_ptr_flag_bitsILi8EEENSP_INS5_IJNSA_ILi8EEESG_EEENS5_IJSG_SC_EEEEEEEvNS4_8identityESX_S17_vS18_EENS_8epilogue10collective6detail29Sm90TmaWarpSpecializedAdapterINS1B_15DefaultEpilogueIaSI_SI_NS1A_6thread17LinearCombinationIaLi1EiiLNS1F_9ScaleType4KindE0ELNS_15FloatRoundStyleE2EaEENS1_15EpilogueDefaultEEEEEvvEEEEvNT_6ParamsE,"aw",@nobits
	.sectionflags	@""
	.align	16
	.zero		1024


//--------------------- .nv.shared.reserved.0     --------------------------
	.section	.nv.shared.reserved.0,"aw",@nobits
	.weak		__nv_reservedSMEM_offset_0_alias
	.size		__nv_reservedSMEM_offset_0_alias, 0, 0
	.other		__nv_reservedSMEM_offset_0_alias,@"STO_CUDA_RESERVED_SHARED STV_DEFAULT"
__nv_reservedSMEM_offset_0_alias:
	.zero		0


//--------------------- .nv.global                --------------------------
	.section	.nv.global,"aw",@nobits
.nv.global:
	.type		_ZN40_INTERNAL_d5f1889a_4_k_cu_4dd1ac5f_190734cute1_E,@object
	.size		_ZN40_INTERNAL_d5f1889a_4_k_cu_4dd1ac5f_190734cute1_E,(_ZN40_INTERNAL_d5f1889a_4_k_cu_4dd1ac5f_190734cuda3std3__45__cpo6cbeginE - _ZN40_INTERNAL_d5f1889a_4_k_cu_4dd1ac5f_190734cute1_E)
_ZN40_INTERNAL_d5f1889a_4_k_cu_4dd1ac5f_190734cute1_E:
	.zero		1
	.type		_ZN40_INTERNAL_d5f1889a_4_k_cu_4dd1ac5f_190734cuda3std3__45__cpo6cbeginE,@object
	.size		_ZN40_INTERNAL_d5f1889a_4_k_cu_4dd1ac5f_190734cuda3std3__45__cpo6cbeginE,(_ZN40_INTERNAL_d5f1889a_4_k_cu_4dd1ac5f_190734cuda3std3__48in_placeE - _ZN40_INTERNAL_d5f1889a_4_k_cu_4dd1ac5f_190734cuda3std3__45__cpo6cbeginE)
_ZN40_INTERNAL_d5f1889a_4_k_cu_4dd1ac5f_190734cuda3std3__45__cpo6cbeginE:
	.zero		1
	.type		_ZN40_INTERNAL_d5f1889a_4_k_cu_4dd1ac5f_190734cuda3std3__48in_placeE,@object
	.size		_ZN40_INTERNAL_d5f1889a_4_k_cu_4dd1ac5f_190734cuda3std3__48in_placeE,(_ZN40_INTERNAL_d5f1889a_4_k_cu_4dd1ac5f_190734cuda3std6ranges3__45__cpo9iter_moveE - _ZN40_INTERNAL_d5f1889a_4_k_cu_4dd1ac5f_190734cuda3std3__48in_placeE)
_ZN40_INTERNAL_d5f1889a_4_k_cu_4dd1ac5f_190734cuda3std3__48in_placeE:
	.zero		1
	.type		_ZN40_INTERNAL_d5f1889a_4_k_cu_4dd1ac5f_190734cuda3std6ranges3__45__cpo9iter_moveE,@object
	.size		_ZN40_INTERNAL_d5f1889a_4_k_cu_4dd1ac5f_190734cuda3std6ranges3__45__cpo9iter_moveE,(_ZN40_INTERNAL_d5f1889a_4_k_cu_4dd1ac5f_190734cuda3std3__45__cpo5beginE - _ZN40_INTERNAL_d5f1889a_4_k_cu_4dd1ac5f_190734cuda3std6ranges3__45__cpo9iter_moveE)
_ZN40_INTERNAL_d5f1889a_4_k_cu_4dd1ac5f_190734cuda3std6ranges3__45__cpo9iter_moveE:
	.zero		1
	.type		_ZN40_INTERNAL_d5f1889a_4_k_cu_4dd1ac5f_190734cuda3std3__45__cpo5beginE,@object
	.size		_ZN40_INTERNAL_d5f1889a_4_k_cu_4dd1ac5f_190734cuda3std3__45__cpo5beginE,(_ZN40_INTERNAL_d5f1889a_4_k_cu_4dd1ac5f_190734cuda3std3__442_GLOBAL__N__d5f1889a_4_k_cu_4dd1ac5f_190736ignoreE - _ZN40_INTERNAL_d5f1889a_4_k_cu_4dd1ac5f_190734cuda3std3__45__cpo5beginE)
_ZN40_INTERNAL_d5f1889a_4_k_cu_4dd1ac5f_190734cuda3std3__45__cpo5beginE:
	.zero		1
	.type		_ZN40_INTERNAL_d5f1889a_4_k_cu_4dd1ac5f_190734cuda3std3__442_GLOBAL__N__d5f1889a_4_k_cu_4dd1ac5f_190736ignoreE,@object
	.size		_ZN40_INTERNAL_d5f1889a_4_k_cu_4dd1ac5f_190734cuda3std3__442_GLOBAL__N__d5f1889a_4_k_cu_4dd1ac5f_190736ignoreE,(_ZN40_INTERNAL_d5f1889a_4_k_cu_4dd1ac5f_190734cute7productE - _ZN40_INTERNAL_d5f1889a_4_k_cu_4dd1ac5f_190734cuda3std3__442_GLOBAL__N__d5f1889a_4_k_cu_4dd1ac5f_190736ignoreE)
_ZN40_INTERNAL_d5f1889a_4_k_cu_4dd1ac5f_190734cuda3std3__442_GLOBAL__N__d5f1889a_4_k_cu_4dd1ac5f_190736ignoreE:
	.zero		1
	.type		_ZN40_INTERNAL_d5f1889a_4_k_cu_4dd1ac5f_190734cute7productE,@object
	.size		_ZN40_INTERNAL_d5f1889a_4_k_cu_4dd1ac5f_190734cute7productE,(_ZN40_INTERNAL_d5f1889a_4_k_cu_4dd1ac5f_190734cuda3std3__45__cpo3endE - _ZN40_INTERNAL_d5f1889a_4_k_cu_4dd1ac5f_190734cute7productE)
_ZN40_INTERNAL_d5f1889a_4_k_cu_4dd1ac5f_190734cute7productE:
	.zero		1
	.type		_ZN40_INTERNAL_d5f1889a_4_k_cu_4dd1ac5f_190734cuda3std3__45__cpo3endE,@object
	.size		_ZN40_INTERNAL_d5f1889a_4_k_cu_4dd1ac5f_190734cuda3std3__45__cpo3endE,(_ZN40_INTERNAL_d5f1889a_4_k_cu_4dd1ac5f_190734cuda3std3__419piecewise_constructE - _ZN40_INTERNAL_d5f1889a_4_k_cu_4dd1ac5f_190734cuda3std3__45__cpo3endE)
_ZN40_INTERNAL_d5f1889a_4_k_cu_4dd1ac5f_190734cuda3std3__45__cpo3endE:
	.zero		1
	.type		_ZN40_INTERNAL_d5f1889a_4_k_cu_4dd1ac5f_190734cuda3std3__419piecewise_constructE,@object
	.size		_ZN40_INTERNAL_d5f1889a_4_k_cu_4dd1ac5f_190734cuda3std3__419piecewise_constructE,(_ZN40_INTERNAL_d5f1889a_4_k_cu_4dd1ac5f_190734cuda3std3__45__cpo4cendE - _ZN40_INTERNAL_d5f1889a_4_k_cu_4dd1ac5f_190734cuda3std3__419piecewise_constructE)
_ZN40_INTERNAL_d5f1889a_4_k_cu_4dd1ac5f_190734cuda3std3__419piecewise_constructE:
	.zero		1
	.type		_ZN40_INTERNAL_d5f1889a_4_k_cu_4dd1ac5f_190734cuda3std3__45__cpo4cendE,@object
	.size		_ZN40_INTERNAL_d5f1889a_4_k_cu_4dd1ac5f_190734cuda3std3__45__cpo4cendE,(_ZN40_INTERNAL_d5f1889a_4_k_cu_4dd1ac5f_190734cuda3std6ranges3__45__cpo4swapE - _ZN40_INTERNAL_d5f1889a_4_k_cu_4dd1ac5f_190734cuda3std3__45__cpo4cendE)
_ZN40_INTERNAL_d5f1889a_4_k_cu_4dd1ac5f_190734cuda3std3__45__cpo4cendE:
	.zero		1
	.type		_ZN40_INTERNAL_d5f1889a_4_k_cu_4dd1ac5f_190734cuda3std6ranges3__45__cpo4swapE,@object
	.size		_ZN40_INTERNAL_d5f1889a_4_k_cu_4dd1ac5f_190734cuda3std6ranges3__45__cpo4swapE,(.L_8 - _ZN40_INTERNAL_d5f1889a_4_k_cu_4dd1ac5f_190734cuda3std6ranges3__45__cpo4swapE)
_ZN40_INTERNAL_d5f1889a_4_k_cu_4dd1ac5f_190734cuda3std6ranges3__45__cpo4swapE:
	.zero		1
.L_8:


//--------------------- .nv.constant0._ZN7cutlass13device_kernelINS_4gemm6kernel13GemmUniversalIN4cute5tupleIJiiiiEEENS1_10collective13CollectiveMmaINS1_34MainloopSm90TmaGmmaWarpSpecializedILi28ENS5_IJNS4_1CILi4EEESB_NSA_ILi1EEEEEENS1_32KernelTmaWarpSpecializedPingpongEEENS5_IJNSA_ILi64EEESG_SG_EEEaNS5_IJlSC_lEEEaSI_NS4_8TiledMMAINS4_8MMA_AtomIJNS4_4SM904GMMA26MMA_64x64x32_S32S8S8_SS_TNEEEENS4_6LayoutINS5_IJSC_SC_SC_EEENS5_IJNSA_ILi0EEESR_SR_EEEEENS5_IJNS4_10UnderscoreESU_SU_EEEEENS4_23SM90_TMA_LOAD_MULTICASTENS4_14ComposedLayoutINS4_7SwizzleILi2ELi4ELi3EEENS4_18smem_ptr_flag_bitsILi8EEENSP_INS5_IJNSA_ILi8EEESG_EEENS5_IJSG_SC_EEEEEEEvNS4_8identityESX_S17_vS18_EENS_8epilogue10collective6detail29Sm90TmaWarpSpecializedAdapterINS1B_15DefaultEpilogueIaSI_SI_NS1A_6thread17LinearCombinationIaLi1EiiLNS1F_9ScaleType4KindE0ELNS_15FloatRoundStyleE2EaEENS1_15EpilogueDefaultEEEEEvvEEEEvNT_6ParamsE --------------------------
	.section	.nv.constant0._ZN7cutlass13device_kernelINS_4gemm6kernel13GemmUniversalIN4cute5tupleIJiiiiEEENS1_10collective13CollectiveMmaINS1_34MainloopSm90TmaGmmaWarpSpecializedILi28ENS5_IJNS4_1CILi4EEESB_NSA_ILi1EEEEEENS1_32KernelTmaWarpSpecializedPingpongEEENS5_IJNSA_ILi64EEESG_SG_EEEaNS5_IJlSC_lEEEaSI_NS4_8TiledMMAINS4_8MMA_AtomIJNS4_4SM904GMMA26MMA_64x64x32_S32S8S8_SS_TNEEEENS4_6LayoutINS5_IJSC_SC_SC_EEENS5_IJNSA_ILi0EEESR_SR_EEEEENS5_IJNS4_10UnderscoreESU_SU_EEEEENS4_23SM90_TMA_LOAD_MULTICASTENS4_14ComposedLayoutINS4_7SwizzleILi2ELi4ELi3EEENS4_18smem_ptr_flag_bitsILi8EEENSP_INS5_IJNSA_ILi8EEESG_EEENS5_IJSG_SC_EEEEEEEvNS4_8identityESX_S17_vS18_EENS_8epilogue10collective6detail29Sm90TmaWarpSpecializedAdapterINS1B_15DefaultEpilogueIaSI_SI_NS1A_6thread17LinearCombinationIaLi1EiiLNS1F_9ScaleType4KindE0ELNS_15FloatRoundStyleE2EaEENS1_15EpilogueDefaultEEEEEvvEEEEvNT_6ParamsE,"a",@progbits
	.sectionflags	@""
	.align	4
.nv.constant0._ZN7cutlass13device_kernelINS_4gemm6kernel13GemmUniversalIN4cute5tupleIJiiiiEEENS1_10collective13CollectiveMmaINS1_34MainloopSm90TmaGmmaWarpSpecializedILi28ENS5_IJNS4_1CILi4EEESB_NSA_ILi1EEEEEENS1_32KernelTmaWarpSpecializedPingpongEEENS5_IJNSA_ILi64EEESG_SG_EEEaNS5_IJlSC_lEEEaSI_NS4_8TiledMMAINS4_8MMA_AtomIJNS4_4SM904GMMA26MMA_64x64x32_S32S8S8_SS_TNEEEENS4_6LayoutINS5_IJSC_SC_SC_EEENS5_IJNSA_ILi0EEESR_SR_EEEEENS5_IJNS4_10UnderscoreESU_SU_EEEEENS4_23SM90_TMA_LOAD_MULTICASTENS4_14ComposedLayoutINS4_7SwizzleILi2ELi4ELi3EEENS4_18smem_ptr_flag_bitsILi8EEENSP_INS5_IJNSA_ILi8EEESG_EEENS5_IJSG_SC_EEEEEEEvNS4_8identityESX_S17_vS18_EENS_8epilogue10collective6detail29Sm90TmaWarpSpecializedAdapterINS1B_15DefaultEpilogueIaSI_SI_NS1A_6thread17LinearCombinationIaLi1EiiLNS1F_9ScaleType4KindE0ELNS_15FloatRoundStyleE2EaEENS1_15EpilogueDefaultEEEEEvvEEEEvNT_6ParamsE:
	.zero		1664


//--------------------- SYMBOLS --------------------------

	.type		.nv.reservedSmem.offset0,@object
	.size		.nv.reservedSmem.offset0,0x4
	.type		__assertfail,@function
